//
// Generated by NVIDIA NVVM Compiler
//
// Compiler Build ID: CL-36424714
// Cuda compilation tools, release 13.0, V13.0.88
// Based on NVVM 20.0.0
//

.version 9.0
.target sm_100
.address_size 64

	// .globl	stddev_batch_f32

.visible .entry stddev_batch_f32(
	.param .u64 .ptr .align 1 stddev_batch_f32_param_0,
	.param .u64 .ptr .align 1 stddev_batch_f32_param_1,
	.param .u64 .ptr .align 1 stddev_batch_f32_param_2,
	.param .u32 stddev_batch_f32_param_3,
	.param .u32 stddev_batch_f32_param_4,
	.param .u64 .ptr .align 1 stddev_batch_f32_param_5,
	.param .u64 .ptr .align 1 stddev_batch_f32_param_6,
	.param .u32 stddev_batch_f32_param_7,
	.param .u64 .ptr .align 1 stddev_batch_f32_param_8
)
{
	.reg .pred 	%p<20>;
	.reg .b32 	%r<54>;
	.reg .b32 	%f<22>;
	.reg .b64 	%rd<37>;
	.reg .b64 	%fd<24>;

	ld.param.u64 	%rd5, [stddev_batch_f32_param_0];
	ld.param.u64 	%rd6, [stddev_batch_f32_param_1];
	ld.param.u64 	%rd7, [stddev_batch_f32_param_2];
	ld.param.u32 	%r22, [stddev_batch_f32_param_3];
	ld.param.u32 	%r23, [stddev_batch_f32_param_4];
	ld.param.u64 	%rd8, [stddev_batch_f32_param_5];
	ld.param.u64 	%rd9, [stddev_batch_f32_param_6];
	ld.param.u32 	%r24, [stddev_batch_f32_param_7];
	ld.param.u64 	%rd10, [stddev_batch_f32_param_8];
	cvta.to.global.u64 	%rd1, %rd10;
	mov.u32 	%r1, %ctaid.y;
	setp.ge.s32 	%p1, %r1, %r24;
	@%p1 bra 	$L__BB0_17;
	cvta.to.global.u64 	%rd11, %rd8;
	mul.wide.u32 	%rd12, %r1, 4;
	add.s64 	%rd13, %rd11, %rd12;
	ld.global.nc.u32 	%r2, [%rd13];
	setp.lt.s32 	%p2, %r2, 1;
	@%p2 bra 	$L__BB0_17;
	cvta.to.global.u64 	%rd14, %rd9;
	add.s64 	%rd16, %rd14, %rd12;
	ld.global.nc.f32 	%f1, [%rd16];
	add.s32 	%r25, %r23, %r2;
	add.s32 	%r3, %r25, -1;
	mul.lo.s32 	%r4, %r22, %r1;
	mov.u32 	%r26, %ctaid.x;
	mov.u32 	%r27, %ntid.x;
	mov.u32 	%r28, %tid.x;
	mad.lo.s32 	%r51, %r26, %r27, %r28;
	mov.u32 	%r29, %nctaid.x;
	mul.lo.s32 	%r6, %r29, %r27;
	setp.eq.f32 	%p3, %f1, 0f00000000;
	@%p3 bra 	$L__BB0_10;
	setp.ge.s32 	%p4, %r51, %r22;
	@%p4 bra 	$L__BB0_17;
	cvt.rn.f64.u32 	%fd4, %r2;
	rcp.rn.f64 	%fd1, %fd4;
	cvta.to.global.u64 	%rd2, %rd6;
	cvta.to.global.u64 	%rd3, %rd5;
	cvta.to.global.u64 	%rd4, %rd7;
	cvt.f64.f32 	%fd2, %f1;
$L__BB0_5:
	setp.lt.s32 	%p5, %r51, %r3;
	mov.f32 	%f21, 0f7FFFFFFF;
	@%p5 bra 	$L__BB0_9;
	sub.s32 	%r30, %r51, %r2;
	add.s32 	%r31, %r30, 1;
	max.s32 	%r20, %r31, 0;
	mul.wide.s32 	%rd17, %r51, 4;
	add.s64 	%rd18, %rd4, %rd17;
	ld.global.nc.u32 	%r32, [%rd18+4];
	mul.wide.u32 	%rd19, %r20, 4;
	add.s64 	%rd20, %rd4, %rd19;
	ld.global.nc.u32 	%r33, [%rd20];
	setp.ne.s32 	%p6, %r32, %r33;
	@%p6 bra 	$L__BB0_9;
	mul.wide.s32 	%rd21, %r51, 8;
	add.s64 	%rd22, %rd3, %rd21;
	ld.global.nc.v2.f32 	{%f7, %f8}, [%rd22+8];
	mul.wide.u32 	%rd23, %r20, 8;
	add.s64 	%rd24, %rd3, %rd23;
	ld.global.nc.v2.f32 	{%f9, %f10}, [%rd24];
	add.s64 	%rd25, %rd2, %rd21;
	ld.global.nc.v2.f32 	{%f11, %f12}, [%rd25+8];
	add.s64 	%rd26, %rd2, %rd23;
	ld.global.nc.v2.f32 	{%f13, %f14}, [%rd26];
	cvt.f64.f32 	%fd5, %f7;
	cvt.f64.f32 	%fd6, %f8;
	add.f64 	%fd7, %fd5, %fd6;
	cvt.f64.f32 	%fd8, %f9;
	cvt.f64.f32 	%fd9, %f10;
	add.f64 	%fd10, %fd8, %fd9;
	sub.f64 	%fd11, %fd7, %fd10;
	cvt.f64.f32 	%fd12, %f11;
	cvt.f64.f32 	%fd13, %f12;
	add.f64 	%fd14, %fd12, %fd13;
	cvt.f64.f32 	%fd15, %f13;
	cvt.f64.f32 	%fd16, %f14;
	add.f64 	%fd17, %fd15, %fd16;
	sub.f64 	%fd18, %fd14, %fd17;
	mul.f64 	%fd19, %fd1, %fd11;
	mul.f64 	%fd20, %fd1, %fd18;
	mul.f64 	%fd21, %fd19, %fd19;
	sub.f64 	%fd3, %fd20, %fd21;
	setp.leu.f64 	%p7, %fd3, 0d0000000000000000;
	mov.f32 	%f21, 0f00000000;
	@%p7 bra 	$L__BB0_9;
	sqrt.rn.f64 	%fd22, %fd3;
	mul.f64 	%fd23, %fd22, %fd2;
	cvt.rn.f32.f64 	%f21, %fd23;
$L__BB0_9:
	add.s32 	%r34, %r51, %r4;
	mul.wide.s32 	%rd27, %r34, 4;
	add.s64 	%rd28, %rd1, %rd27;
	st.global.f32 	[%rd28], %f21;
	add.s32 	%r51, %r51, %r6;
	setp.lt.s32 	%p8, %r51, %r22;
	@%p8 bra 	$L__BB0_5;
	bra.uni 	$L__BB0_17;
$L__BB0_10:
	setp.ge.s32 	%p9, %r51, %r22;
	@%p9 bra 	$L__BB0_17;
	add.s32 	%r35, %r51, %r6;
	max.s32 	%r36, %r22, %r35;
	setp.lt.s32 	%p10, %r35, %r22;
	selp.u32 	%r37, 1, 0, %p10;
	add.s32 	%r38, %r35, %r37;
	sub.s32 	%r39, %r36, %r38;
	div.u32 	%r40, %r39, %r6;
	add.s32 	%r7, %r40, %r37;
	and.b32  	%r41, %r7, 3;
	setp.eq.s32 	%p11, %r41, 3;
	@%p11 bra 	$L__BB0_14;
	add.s32 	%r49, %r51, %r4;
	add.s32 	%r42, %r7, 1;
	and.b32  	%r43, %r42, 3;
	neg.s32 	%r48, %r43;
$L__BB0_13:
	.pragma "nounroll";
	mul.wide.s32 	%rd29, %r49, 4;
	add.s64 	%rd30, %rd1, %rd29;
	setp.lt.s32 	%p12, %r51, %r3;
	selp.f32 	%f15, 0f7FFFFFFF, 0f00000000, %p12;
	st.global.f32 	[%rd30], %f15;
	add.s32 	%r51, %r51, %r6;
	add.s32 	%r49, %r49, %r6;
	add.s32 	%r48, %r48, 1;
	setp.ne.s32 	%p13, %r48, 0;
	@%p13 bra 	$L__BB0_13;
$L__BB0_14:
	setp.lt.u32 	%p14, %r7, 3;
	@%p14 bra 	$L__BB0_17;
	mul.wide.s32 	%rd33, %r6, 4;
$L__BB0_16:
	setp.lt.s32 	%p15, %r51, %r3;
	selp.f32 	%f16, 0f7FFFFFFF, 0f00000000, %p15;
	add.s32 	%r44, %r51, %r4;
	mul.wide.s32 	%rd31, %r44, 4;
	add.s64 	%rd32, %rd1, %rd31;
	st.global.f32 	[%rd32], %f16;
	add.s32 	%r45, %r51, %r6;
	setp.lt.s32 	%p16, %r45, %r3;
	selp.f32 	%f17, 0f7FFFFFFF, 0f00000000, %p16;
	add.s64 	%rd34, %rd32, %rd33;
	st.global.f32 	[%rd34], %f17;
	add.s32 	%r46, %r45, %r6;
	setp.lt.s32 	%p17, %r46, %r3;
	selp.f32 	%f18, 0f7FFFFFFF, 0f00000000, %p17;
	add.s64 	%rd35, %rd34, %rd33;
	st.global.f32 	[%rd35], %f18;
	add.s32 	%r47, %r46, %r6;
	setp.lt.s32 	%p18, %r47, %r3;
	selp.f32 	%f19, 0f7FFFFFFF, 0f00000000, %p18;
	add.s64 	%rd36, %rd35, %rd33;
	st.global.f32 	[%rd36], %f19;
	add.s32 	%r51, %r47, %r6;
	setp.lt.s32 	%p19, %r51, %r22;
	@%p19 bra 	$L__BB0_16;
$L__BB0_17:
	ret;

}
	// .globl	stddev_many_series_one_param_f32
.visible .entry stddev_many_series_one_param_f32(
	.param .u64 .ptr .align 1 stddev_many_series_one_param_f32_param_0,
	.param .u64 .ptr .align 1 stddev_many_series_one_param_f32_param_1,
	.param .u32 stddev_many_series_one_param_f32_param_2,
	.param .f32 stddev_many_series_one_param_f32_param_3,
	.param .u32 stddev_many_series_one_param_f32_param_4,
	.param .u32 stddev_many_series_one_param_f32_param_5,
	.param .u64 .ptr .align 1 stddev_many_series_one_param_f32_param_6
)
{
	.reg .pred 	%p<67>;
	.reg .b32 	%r<200>;
	.reg .b32 	%f<85>;
	.reg .b64 	%rd<65>;
	.reg .b64 	%fd<266>;

	ld.param.u64 	%rd21, [stddev_many_series_one_param_f32_param_0];
	ld.param.u64 	%rd20, [stddev_many_series_one_param_f32_param_1];
	ld.param.u32 	%r115, [stddev_many_series_one_param_f32_param_2];
	ld.param.f32 	%f36, [stddev_many_series_one_param_f32_param_3];
	ld.param.u32 	%r116, [stddev_many_series_one_param_f32_param_4];
	ld.param.u32 	%r117, [stddev_many_series_one_param_f32_param_5];
	ld.param.u64 	%rd22, [stddev_many_series_one_param_f32_param_6];
	cvta.to.global.u64 	%rd1, %rd21;
	cvta.to.global.u64 	%rd2, %rd22;
	mov.u32 	%r1, %ctaid.x;
	setp.ge.s32 	%p1, %r1, %r116;
	setp.lt.s32 	%p2, %r115, 1;
	or.pred  	%p3, %p2, %p1;
	@%p3 bra 	$L__BB1_112;
	mov.u32 	%r2, %tid.x;
	setp.ge.s32 	%p4, %r2, %r117;
	@%p4 bra 	$L__BB1_4;
	mov.u32 	%r3, %ntid.x;
	mov.u32 	%r147, %r2;
$L__BB1_3:
	mad.lo.s32 	%r118, %r147, %r116, %r1;
	mul.wide.s32 	%rd23, %r118, 4;
	add.s64 	%rd24, %rd2, %rd23;
	mov.b32 	%r119, 2147483647;
	st.global.u32 	[%rd24], %r119;
	add.s32 	%r147, %r147, %r3;
	setp.lt.s32 	%p5, %r147, %r117;
	@%p5 bra 	$L__BB1_3;
$L__BB1_4:
	bar.sync 	0;
	setp.ne.s32 	%p6, %r2, 0;
	@%p6 bra 	$L__BB1_112;
	cvta.to.global.u64 	%rd25, %rd20;
	mul.wide.u32 	%rd26, %r1, 4;
	add.s64 	%rd27, %rd25, %rd26;
	ld.global.nc.u32 	%r6, [%rd27];
	setp.lt.s32 	%p7, %r6, 0;
	setp.ge.s32 	%p8, %r6, %r117;
	or.pred  	%p9, %p7, %p8;
	@%p9 bra 	$L__BB1_112;
	add.s32 	%r183, %r6, %r115;
	cvt.rn.f64.u32 	%fd125, %r115;
	rcp.rn.f64 	%fd1, %fd125;
	min.s32 	%r122, %r183, %r117;
	add.s32 	%r123, %r6, 1;
	max.s32 	%r124, %r122, %r123;
	sub.s32 	%r8, %r124, %r6;
	sub.s32 	%r125, %r6, %r124;
	setp.gt.u32 	%p10, %r125, -8;
	mov.f64 	%fd196, 0d0000000000000000;
	mov.b32 	%r151, 0;
	mov.u32 	%r161, %r6;
	mov.f64 	%fd197, %fd196;
	@%p10 bra 	$L__BB1_33;
	mad.lo.s32 	%r149, %r6, %r116, %r1;
	and.b32  	%r127, %r8, -8;
	neg.s32 	%r148, %r127;
	mov.f64 	%fd196, 0d0000000000000000;
	mov.b32 	%r151, 0;
	mul.wide.s32 	%rd4, %r116, 4;
	mov.u32 	%r161, %r6;
$L__BB1_8:
	.pragma "nounroll";
	mul.wide.s32 	%rd28, %r149, 4;
	add.s64 	%rd3, %rd1, %rd28;
	ld.global.nc.f32 	%f1, [%rd3];
	abs.f32 	%f37, %f1;
	setp.num.f32 	%p11, %f37, %f37;
	@%p11 bra 	$L__BB1_10;
	add.s32 	%r151, %r151, 1;
	bra.uni 	$L__BB1_11;
$L__BB1_10:
	cvt.f64.f32 	%fd127, %f1;
	add.f64 	%fd197, %fd197, %fd127;
	fma.rn.f64 	%fd196, %fd127, %fd127, %fd196;
$L__BB1_11:
	add.s64 	%rd5, %rd3, %rd4;
	ld.global.nc.f32 	%f2, [%rd5];
	abs.f32 	%f38, %f2;
	setp.num.f32 	%p12, %f38, %f38;
	@%p12 bra 	$L__BB1_13;
	add.s32 	%r151, %r151, 1;
	bra.uni 	$L__BB1_14;
$L__BB1_13:
	cvt.f64.f32 	%fd128, %f2;
	add.f64 	%fd197, %fd197, %fd128;
	fma.rn.f64 	%fd196, %fd128, %fd128, %fd196;
$L__BB1_14:
	add.s64 	%rd6, %rd5, %rd4;
	ld.global.nc.f32 	%f3, [%rd6];
	abs.f32 	%f39, %f3;
	setp.num.f32 	%p13, %f39, %f39;
	@%p13 bra 	$L__BB1_16;
	add.s32 	%r151, %r151, 1;
	bra.uni 	$L__BB1_17;
$L__BB1_16:
	cvt.f64.f32 	%fd129, %f3;
	add.f64 	%fd197, %fd197, %fd129;
	fma.rn.f64 	%fd196, %fd129, %fd129, %fd196;
$L__BB1_17:
	add.s64 	%rd7, %rd6, %rd4;
	ld.global.nc.f32 	%f4, [%rd7];
	abs.f32 	%f40, %f4;
	setp.num.f32 	%p14, %f40, %f40;
	@%p14 bra 	$L__BB1_19;
	add.s32 	%r151, %r151, 1;
	bra.uni 	$L__BB1_20;
$L__BB1_19:
	cvt.f64.f32 	%fd130, %f4;
	add.f64 	%fd197, %fd197, %fd130;
	fma.rn.f64 	%fd196, %fd130, %fd130, %fd196;
$L__BB1_20:
	add.s64 	%rd8, %rd7, %rd4;
	ld.global.nc.f32 	%f5, [%rd8];
	abs.f32 	%f41, %f5;
	setp.num.f32 	%p15, %f41, %f41;
	@%p15 bra 	$L__BB1_22;
	add.s32 	%r151, %r151, 1;
	bra.uni 	$L__BB1_23;
$L__BB1_22:
	cvt.f64.f32 	%fd131, %f5;
	add.f64 	%fd197, %fd197, %fd131;
	fma.rn.f64 	%fd196, %fd131, %fd131, %fd196;
$L__BB1_23:
	add.s64 	%rd9, %rd8, %rd4;
	ld.global.nc.f32 	%f6, [%rd9];
	abs.f32 	%f42, %f6;
	setp.num.f32 	%p16, %f42, %f42;
	@%p16 bra 	$L__BB1_25;
	add.s32 	%r151, %r151, 1;
	bra.uni 	$L__BB1_26;
$L__BB1_25:
	cvt.f64.f32 	%fd132, %f6;
	add.f64 	%fd197, %fd197, %fd132;
	fma.rn.f64 	%fd196, %fd132, %fd132, %fd196;
$L__BB1_26:
	add.s64 	%rd10, %rd9, %rd4;
	ld.global.nc.f32 	%f7, [%rd10];
	abs.f32 	%f43, %f7;
	setp.num.f32 	%p17, %f43, %f43;
	@%p17 bra 	$L__BB1_28;
	add.s32 	%r151, %r151, 1;
	bra.uni 	$L__BB1_29;
$L__BB1_28:
	cvt.f64.f32 	%fd133, %f7;
	add.f64 	%fd197, %fd197, %fd133;
	fma.rn.f64 	%fd196, %fd133, %fd133, %fd196;
$L__BB1_29:
	add.s64 	%rd29, %rd10, %rd4;
	ld.global.nc.f32 	%f8, [%rd29];
	abs.f32 	%f44, %f8;
	setp.num.f32 	%p18, %f44, %f44;
	@%p18 bra 	$L__BB1_31;
	add.s32 	%r151, %r151, 1;
	bra.uni 	$L__BB1_32;
$L__BB1_31:
	cvt.f64.f32 	%fd134, %f8;
	add.f64 	%fd197, %fd197, %fd134;
	fma.rn.f64 	%fd196, %fd134, %fd134, %fd196;
$L__BB1_32:
	add.s32 	%r161, %r161, 8;
	shl.b32 	%r128, %r116, 3;
	add.s32 	%r149, %r149, %r128;
	add.s32 	%r148, %r148, 8;
	setp.ne.s32 	%p19, %r148, 0;
	@%p19 bra 	$L__BB1_8;
$L__BB1_33:
	and.b32  	%r37, %r8, 7;
	setp.eq.s32 	%p20, %r37, 0;
	@%p20 bra 	$L__BB1_61;
	and.b32  	%r38, %r8, 3;
	setp.lt.u32 	%p21, %r37, 4;
	@%p21 bra 	$L__BB1_48;
	mad.lo.s32 	%r130, %r161, %r116, %r1;
	mul.wide.s32 	%rd30, %r130, 4;
	add.s64 	%rd11, %rd1, %rd30;
	ld.global.nc.f32 	%f9, [%rd11];
	abs.f32 	%f45, %f9;
	setp.num.f32 	%p22, %f45, %f45;
	@%p22 bra 	$L__BB1_37;
	add.s32 	%r151, %r151, 1;
	bra.uni 	$L__BB1_38;
$L__BB1_37:
	cvt.f64.f32 	%fd136, %f9;
	add.f64 	%fd197, %fd197, %fd136;
	fma.rn.f64 	%fd196, %fd136, %fd136, %fd196;
$L__BB1_38:
	mul.wide.s32 	%rd12, %r116, 4;
	add.s64 	%rd13, %rd11, %rd12;
	ld.global.nc.f32 	%f10, [%rd13];
	abs.f32 	%f46, %f10;
	setp.num.f32 	%p23, %f46, %f46;
	@%p23 bra 	$L__BB1_40;
	add.s32 	%r151, %r151, 1;
	bra.uni 	$L__BB1_41;
$L__BB1_40:
	cvt.f64.f32 	%fd137, %f10;
	add.f64 	%fd197, %fd197, %fd137;
	fma.rn.f64 	%fd196, %fd137, %fd137, %fd196;
$L__BB1_41:
	add.s64 	%rd14, %rd13, %rd12;
	ld.global.nc.f32 	%f11, [%rd14];
	abs.f32 	%f47, %f11;
	setp.num.f32 	%p24, %f47, %f47;
	@%p24 bra 	$L__BB1_43;
	add.s32 	%r151, %r151, 1;
	bra.uni 	$L__BB1_44;
$L__BB1_43:
	cvt.f64.f32 	%fd138, %f11;
	add.f64 	%fd197, %fd197, %fd138;
	fma.rn.f64 	%fd196, %fd138, %fd138, %fd196;
$L__BB1_44:
	add.s64 	%rd31, %rd14, %rd12;
	ld.global.nc.f32 	%f12, [%rd31];
	abs.f32 	%f48, %f12;
	setp.num.f32 	%p25, %f48, %f48;
	@%p25 bra 	$L__BB1_46;
	add.s32 	%r151, %r151, 1;
	bra.uni 	$L__BB1_47;
$L__BB1_46:
	cvt.f64.f32 	%fd139, %f12;
	add.f64 	%fd197, %fd197, %fd139;
	fma.rn.f64 	%fd196, %fd139, %fd139, %fd196;
$L__BB1_47:
	add.s32 	%r161, %r161, 4;
$L__BB1_48:
	setp.eq.s32 	%p26, %r38, 0;
	@%p26 bra 	$L__BB1_61;
	setp.eq.s32 	%p27, %r38, 1;
	@%p27 bra 	$L__BB1_57;
	mad.lo.s32 	%r132, %r161, %r116, %r1;
	mul.wide.s32 	%rd32, %r132, 4;
	add.s64 	%rd15, %rd1, %rd32;
	ld.global.nc.f32 	%f13, [%rd15];
	abs.f32 	%f49, %f13;
	setp.num.f32 	%p28, %f49, %f49;
	@%p28 bra 	$L__BB1_52;
	add.s32 	%r151, %r151, 1;
	bra.uni 	$L__BB1_53;
$L__BB1_52:
	cvt.f64.f32 	%fd141, %f13;
	add.f64 	%fd197, %fd197, %fd141;
	fma.rn.f64 	%fd196, %fd141, %fd141, %fd196;
$L__BB1_53:
	mul.wide.s32 	%rd33, %r116, 4;
	add.s64 	%rd34, %rd15, %rd33;
	ld.global.nc.f32 	%f14, [%rd34];
	abs.f32 	%f50, %f14;
	setp.num.f32 	%p29, %f50, %f50;
	@%p29 bra 	$L__BB1_55;
	add.s32 	%r151, %r151, 1;
	bra.uni 	$L__BB1_56;
$L__BB1_55:
	cvt.f64.f32 	%fd142, %f14;
	add.f64 	%fd197, %fd197, %fd142;
	fma.rn.f64 	%fd196, %fd142, %fd142, %fd196;
$L__BB1_56:
	add.s32 	%r161, %r161, 2;
$L__BB1_57:
	and.b32  	%r133, %r8, 1;
	setp.eq.b32 	%p30, %r133, 1;
	not.pred 	%p31, %p30;
	@%p31 bra 	$L__BB1_61;
	mad.lo.s32 	%r134, %r161, %r116, %r1;
	mul.wide.s32 	%rd35, %r134, 4;
	add.s64 	%rd36, %rd1, %rd35;
	ld.global.nc.f32 	%f15, [%rd36];
	abs.f32 	%f51, %f15;
	setp.num.f32 	%p32, %f51, %f51;
	@%p32 bra 	$L__BB1_60;
	add.s32 	%r151, %r151, 1;
	bra.uni 	$L__BB1_61;
$L__BB1_60:
	cvt.f64.f32 	%fd143, %f15;
	add.f64 	%fd197, %fd197, %fd143;
	fma.rn.f64 	%fd196, %fd143, %fd143, %fd196;
$L__BB1_61:
	setp.lt.s32 	%p33, %r117, %r183;
	@%p33 bra 	$L__BB1_65;
	add.s32 	%r61, %r183, -1;
	setp.ne.s32 	%p34, %r151, 0;
	@%p34 bra 	$L__BB1_64;
	mul.f64 	%fd144, %fd1, %fd197;
	mul.f64 	%fd145, %fd1, %fd196;
	mul.f64 	%fd146, %fd144, %fd144;
	sub.f64 	%fd147, %fd145, %fd146;
	setp.gt.f64 	%p35, %fd147, 0d0000000000000000;
	setp.neu.f32 	%p36, %f36, 0f00000000;
	sqrt.rn.f64 	%fd148, %fd147;
	cvt.f64.f32 	%fd149, %f36;
	mul.f64 	%fd150, %fd148, %fd149;
	cvt.rn.f32.f64 	%f52, %fd150;
	selp.f32 	%f53, %f52, 0f00000000, %p35;
	selp.f32 	%f54, %f53, 0f00000000, %p36;
	mad.lo.s32 	%r137, %r61, %r116, %r1;
	mul.wide.u32 	%rd39, %r137, 4;
	add.s64 	%rd40, %rd2, %rd39;
	st.global.f32 	[%rd40], %f54;
	bra.uni 	$L__BB1_65;
$L__BB1_64:
	mad.lo.s32 	%r135, %r61, %r116, %r1;
	mul.wide.u32 	%rd37, %r135, 4;
	add.s64 	%rd38, %rd2, %rd37;
	mov.b32 	%r136, 2147483647;
	st.global.u32 	[%rd38], %r136;
$L__BB1_65:
	setp.le.s32 	%p37, %r117, %r183;
	@%p37 bra 	$L__BB1_112;
	cvt.f64.f32 	%fd76, %f36;
	sub.s32 	%r138, %r117, %r183;
	and.b32  	%r62, %r138, 3;
	setp.eq.s32 	%p38, %r62, 0;
	@%p38 bra 	$L__BB1_77;
	mad.lo.s32 	%r178, %r116, %r183, %r1;
	mad.lo.s32 	%r177, %r6, %r116, %r1;
	neg.s32 	%r176, %r62;
$L__BB1_68:
	.pragma "nounroll";
	mul.wide.s32 	%rd41, %r177, 4;
	add.s64 	%rd42, %rd1, %rd41;
	ld.global.nc.f32 	%f16, [%rd42];
	mul.wide.u32 	%rd43, %r178, 4;
	add.s64 	%rd44, %rd1, %rd43;
	ld.global.nc.f32 	%f17, [%rd44];
	abs.f32 	%f55, %f16;
	setp.num.f32 	%p39, %f55, %f55;
	@%p39 bra 	$L__BB1_70;
	add.s32 	%r151, %r151, -1;
	bra.uni 	$L__BB1_71;
$L__BB1_70:
	cvt.f64.f32 	%fd151, %f16;
	sub.f64 	%fd197, %fd197, %fd151;
	mul.f64 	%fd152, %fd151, %fd151;
	sub.f64 	%fd196, %fd196, %fd152;
$L__BB1_71:
	abs.f32 	%f56, %f17;
	setp.num.f32 	%p40, %f56, %f56;
	@%p40 bra 	$L__BB1_73;
	add.s32 	%r151, %r151, 1;
	bra.uni 	$L__BB1_74;
$L__BB1_73:
	cvt.f64.f32 	%fd153, %f17;
	add.f64 	%fd197, %fd197, %fd153;
	fma.rn.f64 	%fd196, %fd153, %fd153, %fd196;
$L__BB1_74:
	setp.ne.s32 	%p41, %r151, 0;
	mov.f32 	%f80, 0f7FFFFFFF;
	@%p41 bra 	$L__BB1_76;
	setp.neu.f32 	%p42, %f36, 0f00000000;
	mul.f64 	%fd154, %fd1, %fd197;
	mul.f64 	%fd155, %fd1, %fd196;
	mul.f64 	%fd156, %fd154, %fd154;
	sub.f64 	%fd157, %fd155, %fd156;
	setp.gt.f64 	%p43, %fd157, 0d0000000000000000;
	sqrt.rn.f64 	%fd158, %fd157;
	mul.f64 	%fd159, %fd158, %fd76;
	cvt.rn.f32.f64 	%f58, %fd159;
	selp.f32 	%f59, %f58, 0f00000000, %p43;
	selp.f32 	%f80, %f59, 0f00000000, %p42;
$L__BB1_76:
	add.s64 	%rd46, %rd2, %rd43;
	st.global.f32 	[%rd46], %f80;
	add.s32 	%r183, %r183, 1;
	add.s32 	%r178, %r178, %r116;
	add.s32 	%r177, %r177, %r116;
	add.s32 	%r176, %r176, 1;
	setp.ne.s32 	%p44, %r176, 0;
	@%p44 bra 	$L__BB1_68;
$L__BB1_77:
	sub.s32 	%r139, %r6, %r117;
	add.s32 	%r140, %r139, %r115;
	setp.gt.u32 	%p45, %r140, -4;
	@%p45 bra 	$L__BB1_112;
	mul.lo.s32 	%r141, %r183, %r116;
	add.s32 	%r142, %r141, %r116;
	add.s32 	%r189, %r1, %r142;
	add.s32 	%r143, %r183, 2;
	mad.lo.s32 	%r188, %r116, %r143, %r1;
	add.s32 	%r144, %r183, 3;
	mad.lo.s32 	%r187, %r116, %r144, %r1;
	add.s32 	%r186, %r1, %r141;
	sub.s32 	%r145, %r183, %r115;
	mad.lo.s32 	%r185, %r116, %r145, %r1;
	mul.wide.s32 	%rd17, %r116, 4;
$L__BB1_79:
	mul.wide.s32 	%rd47, %r185, 4;
	add.s64 	%rd16, %rd1, %rd47;
	ld.global.nc.f32 	%f20, [%rd16];
	mul.wide.u32 	%rd48, %r186, 4;
	add.s64 	%rd49, %rd1, %rd48;
	ld.global.nc.f32 	%f21, [%rd49];
	abs.f32 	%f60, %f20;
	setp.nan.f32 	%p46, %f60, %f60;
	@%p46 bra 	$L__BB1_81;
	cvt.f64.f32 	%fd160, %f20;
	sub.f64 	%fd197, %fd197, %fd160;
	mul.f64 	%fd161, %fd160, %fd160;
	sub.f64 	%fd196, %fd196, %fd161;
	bra.uni 	$L__BB1_82;
$L__BB1_81:
	add.s32 	%r151, %r151, -1;
$L__BB1_82:
	abs.f32 	%f61, %f21;
	setp.nan.f32 	%p47, %f61, %f61;
	@%p47 bra 	$L__BB1_84;
	cvt.f64.f32 	%fd162, %f21;
	add.f64 	%fd197, %fd197, %fd162;
	fma.rn.f64 	%fd196, %fd162, %fd162, %fd196;
	bra.uni 	$L__BB1_85;
$L__BB1_84:
	add.s32 	%r151, %r151, 1;
$L__BB1_85:
	setp.ne.s32 	%p48, %r151, 0;
	mov.f32 	%f81, 0f7FFFFFFF;
	@%p48 bra 	$L__BB1_87;
	setp.neu.f32 	%p49, %f36, 0f00000000;
	mul.f64 	%fd163, %fd1, %fd197;
	mul.f64 	%fd164, %fd1, %fd196;
	mul.f64 	%fd165, %fd163, %fd163;
	sub.f64 	%fd166, %fd164, %fd165;
	setp.gt.f64 	%p50, %fd166, 0d0000000000000000;
	sqrt.rn.f64 	%fd167, %fd166;
	mul.f64 	%fd168, %fd167, %fd76;
	cvt.rn.f32.f64 	%f63, %fd168;
	selp.f32 	%f64, %f63, 0f00000000, %p50;
	selp.f32 	%f81, %f64, 0f00000000, %p49;
$L__BB1_87:
	mul.wide.u32 	%rd50, %r186, 4;
	add.s64 	%rd51, %rd2, %rd50;
	st.global.f32 	[%rd51], %f81;
	add.s64 	%rd18, %rd16, %rd17;
	ld.global.nc.f32 	%f24, [%rd18];
	mul.wide.u32 	%rd52, %r189, 4;
	add.s64 	%rd53, %rd1, %rd52;
	ld.global.nc.f32 	%f25, [%rd53];
	abs.f32 	%f65, %f24;
	setp.num.f32 	%p51, %f65, %f65;
	@%p51 bra 	$L__BB1_89;
	add.s32 	%r151, %r151, -1;
	bra.uni 	$L__BB1_90;
$L__BB1_89:
	cvt.f64.f32 	%fd169, %f24;
	sub.f64 	%fd197, %fd197, %fd169;
	mul.f64 	%fd170, %fd169, %fd169;
	sub.f64 	%fd196, %fd196, %fd170;
$L__BB1_90:
	abs.f32 	%f66, %f25;
	setp.num.f32 	%p52, %f66, %f66;
	@%p52 bra 	$L__BB1_92;
	add.s32 	%r151, %r151, 1;
	bra.uni 	$L__BB1_93;
$L__BB1_92:
	cvt.f64.f32 	%fd171, %f25;
	add.f64 	%fd197, %fd197, %fd171;
	fma.rn.f64 	%fd196, %fd171, %fd171, %fd196;
$L__BB1_93:
	setp.ne.s32 	%p53, %r151, 0;
	mov.f32 	%f82, 0f7FFFFFFF;
	@%p53 bra 	$L__BB1_95;
	setp.neu.f32 	%p54, %f36, 0f00000000;
	mul.f64 	%fd172, %fd1, %fd197;
	mul.f64 	%fd173, %fd1, %fd196;
	mul.f64 	%fd174, %fd172, %fd172;
	sub.f64 	%fd175, %fd173, %fd174;
	setp.gt.f64 	%p55, %fd175, 0d0000000000000000;
	sqrt.rn.f64 	%fd176, %fd175;
	mul.f64 	%fd177, %fd176, %fd76;
	cvt.rn.f32.f64 	%f68, %fd177;
	selp.f32 	%f69, %f68, 0f00000000, %p55;
	selp.f32 	%f82, %f69, 0f00000000, %p54;
$L__BB1_95:
	mul.wide.u32 	%rd54, %r189, 4;
	add.s64 	%rd55, %rd2, %rd54;
	st.global.f32 	[%rd55], %f82;
	add.s64 	%rd19, %rd18, %rd17;
	ld.global.nc.f32 	%f28, [%rd19];
	mul.wide.u32 	%rd56, %r188, 4;
	add.s64 	%rd57, %rd1, %rd56;
	ld.global.nc.f32 	%f29, [%rd57];
	abs.f32 	%f70, %f28;
	setp.num.f32 	%p56, %f70, %f70;
	@%p56 bra 	$L__BB1_97;
	add.s32 	%r151, %r151, -1;
	bra.uni 	$L__BB1_98;
$L__BB1_97:
	cvt.f64.f32 	%fd178, %f28;
	sub.f64 	%fd197, %fd197, %fd178;
	mul.f64 	%fd179, %fd178, %fd178;
	sub.f64 	%fd196, %fd196, %fd179;
$L__BB1_98:
	abs.f32 	%f71, %f29;
	setp.num.f32 	%p57, %f71, %f71;
	@%p57 bra 	$L__BB1_100;
	add.s32 	%r151, %r151, 1;
	bra.uni 	$L__BB1_101;
$L__BB1_100:
	cvt.f64.f32 	%fd180, %f29;
	add.f64 	%fd197, %fd197, %fd180;
	fma.rn.f64 	%fd196, %fd180, %fd180, %fd196;
$L__BB1_101:
	setp.ne.s32 	%p58, %r151, 0;
	mov.f32 	%f83, 0f7FFFFFFF;
	@%p58 bra 	$L__BB1_103;
	setp.neu.f32 	%p59, %f36, 0f00000000;
	mul.f64 	%fd181, %fd1, %fd197;
	mul.f64 	%fd182, %fd1, %fd196;
	mul.f64 	%fd183, %fd181, %fd181;
	sub.f64 	%fd184, %fd182, %fd183;
	setp.gt.f64 	%p60, %fd184, 0d0000000000000000;
	sqrt.rn.f64 	%fd185, %fd184;
	mul.f64 	%fd186, %fd185, %fd76;
	cvt.rn.f32.f64 	%f73, %fd186;
	selp.f32 	%f74, %f73, 0f00000000, %p60;
	selp.f32 	%f83, %f74, 0f00000000, %p59;
$L__BB1_103:
	mul.wide.u32 	%rd58, %r188, 4;
	add.s64 	%rd59, %rd2, %rd58;
	st.global.f32 	[%rd59], %f83;
	add.s64 	%rd60, %rd19, %rd17;
	ld.global.nc.f32 	%f32, [%rd60];
	mul.wide.u32 	%rd61, %r187, 4;
	add.s64 	%rd62, %rd1, %rd61;
	ld.global.nc.f32 	%f33, [%rd62];
	abs.f32 	%f75, %f32;
	setp.num.f32 	%p61, %f75, %f75;
	@%p61 bra 	$L__BB1_105;
	add.s32 	%r151, %r151, -1;
	bra.uni 	$L__BB1_106;
$L__BB1_105:
	cvt.f64.f32 	%fd187, %f32;
	sub.f64 	%fd197, %fd197, %fd187;
	mul.f64 	%fd188, %fd187, %fd187;
	sub.f64 	%fd196, %fd196, %fd188;
$L__BB1_106:
	abs.f32 	%f76, %f33;
	setp.num.f32 	%p62, %f76, %f76;
	@%p62 bra 	$L__BB1_108;
	add.s32 	%r151, %r151, 1;
	bra.uni 	$L__BB1_109;
$L__BB1_108:
	cvt.f64.f32 	%fd189, %f33;
	add.f64 	%fd197, %fd197, %fd189;
	fma.rn.f64 	%fd196, %fd189, %fd189, %fd196;
$L__BB1_109:
	setp.ne.s32 	%p63, %r151, 0;
	mov.f32 	%f84, 0f7FFFFFFF;
	@%p63 bra 	$L__BB1_111;
	setp.neu.f32 	%p64, %f36, 0f00000000;
	mul.f64 	%fd190, %fd1, %fd197;
	mul.f64 	%fd191, %fd1, %fd196;
	mul.f64 	%fd192, %fd190, %fd190;
	sub.f64 	%fd193, %fd191, %fd192;
	setp.gt.f64 	%p65, %fd193, 0d0000000000000000;
	sqrt.rn.f64 	%fd194, %fd193;
	mul.f64 	%fd195, %fd194, %fd76;
	cvt.rn.f32.f64 	%f78, %fd195;
	selp.f32 	%f79, %f78, 0f00000000, %p65;
	selp.f32 	%f84, %f79, 0f00000000, %p64;
$L__BB1_111:
	add.s64 	%rd64, %rd2, %rd61;
	st.global.f32 	[%rd64], %f84;
	add.s32 	%r183, %r183, 4;
	shl.b32 	%r146, %r116, 2;
	add.s32 	%r189, %r189, %r146;
	add.s32 	%r188, %r188, %r146;
	add.s32 	%r187, %r187, %r146;
	add.s32 	%r186, %r186, %r146;
	add.s32 	%r185, %r185, %r146;
	setp.lt.s32 	%p66, %r183, %r117;
	@%p66 bra 	$L__BB1_79;
$L__BB1_112:
	ret;

}


// ===== COMPILED SASS (sm_100) =====

	.target	sm_100

	.elftype	@"ET_EXEC"


//--------------------- .note.nv.tkinfo           --------------------------
	.section	.note.nv.tkinfo,"",@"SHT_NOTE"
	.sectionflags	@"SHF_NOTE_NV_TKINFO"
	.tkinfo
        /*0018*/ 	.word	0x00000002
        /*0030*/ 	.string	""
        /*0030*/ 	.string	"ptxas"
        /*0030*/ 	.string	"Cuda compilation tools, release 13.0, V13.0.88"
        /*0030*/ 	.string	"Build cuda_13.0.r13.0/compiler.36424714_0"
        /*0030*/ 	.string	"-arch sm_100 -m 64 "



//--------------------- .note.nv.cuinfo           --------------------------
	.section	.note.nv.cuinfo,"",@"SHT_NOTE"
	.sectionflags	@"SHF_NOTE_NV_CUINFO"
        /*0018*/ 	.short	0x0002
        /*001a*/ 	.short	0x0064
        /*001c*/ 	.short	0x0082
	.zero		2


//--------------------- .nv.info                  --------------------------
	.section	.nv.info,"",@"SHT_CUDA_INFO"
	.align	4


	//----- nvinfo : EIATTR_REGCOUNT
	.align		4
        /*0000*/ 	.byte	0x04, 0x2f
        /*0002*/ 	.short	(.L_1 - .L_0)
	.align		4
.L_0:
        /*0004*/ 	.word	index@(stddev_batch_f32)
        /*0008*/ 	.word	0x0000001f


	//----- nvinfo : EIATTR_FRAME_SIZE
	.align		4
.L_1:
        /*000c*/ 	.byte	0x04, 0x11
        /*000e*/ 	.short	(.L_3 - .L_2)
	.align		4
.L_2:
        /*0010*/ 	.word	index@($__internal_3_$__cuda_sm20_dsqrt_rn_f64_mediumpath_v1)
        /*0014*/ 	.word	0x00000000


	//----- nvinfo : EIATTR_FRAME_SIZE
	.align		4
.L_3:
        /*0018*/ 	.byte	0x04, 0x11
        /*001a*/ 	.short	(.L_5 - .L_4)
	.align		4
.L_4:
        /*001c*/ 	.word	index@($__internal_2_$__cuda_sm20_dblrcp_rn_slowpath_v3)
        /*0020*/ 	.word	0x00000000


	//----- nvinfo : EIATTR_FRAME_SIZE
	.align		4
.L_5:
        /*0024*/ 	.byte	0x04, 0x11
        /*0026*/ 	.short	(.L_7 - .L_6)
	.align		4
.L_6:
        /*0028*/ 	.word	index@(stddev_batch_f32)
        /*002c*/ 	.word	0x00000000


	//----- nvinfo : EIATTR_REGCOUNT
	.align		4
.L_7:
        /*0030*/ 	.byte	0x04, 0x2f
        /*0032*/ 	.short	(.L_9 - .L_8)
	.align		4
.L_8:
        /*0034*/ 	.word	index@(stddev_many_series_one_param_f32)
        /*0038*/ 	.word	0x00000028


	//----- nvinfo : EIATTR_FRAME_SIZE
	.align		4
.L_9:
        /*003c*/ 	.byte	0x04, 0x11
        /*003e*/ 	.short	(.L_11 - .L_10)
	.align		4
.L_10:
        /*0040*/ 	.word	index@($__internal_1_$__cuda_sm20_dsqrt_rn_f64_mediumpath_v1)
        /*0044*/ 	.word	0x00000000


	//----- nvinfo : EIATTR_FRAME_SIZE
	.align		4
.L_11:
        /*0048*/ 	.byte	0x04, 0x11
        /*004a*/ 	.short	(.L_13 - .L_12)
	.align		4
.L_12:
        /*004c*/ 	.word	index@($__internal_0_$__cuda_sm20_dblrcp_rn_slowpath_v3)
        /*0050*/ 	.word	0x00000000


	//----- nvinfo : EIATTR_FRAME_SIZE
	.align		4
.L_13:
        /*0054*/ 	.byte	0x04, 0x11
        /*0056*/ 	.short	(.L_15 - .L_14)
	.align		4
.L_14:
        /*0058*/ 	.word	index@(stddev_many_series_one_param_f32)
        /*005c*/ 	.word	0x00000000


	//----- nvinfo : EIATTR_MIN_STACK_SIZE
	.align		4
.L_15:
        /*0060*/ 	.byte	0x04, 0x12
        /*0062*/ 	.short	(.L_17 - .L_16)
	.align		4
.L_16:
        /*0064*/ 	.word	index@(stddev_many_series_one_param_f32)
        /*0068*/ 	.word	0x00000000


	//----- nvinfo : EIATTR_MIN_STACK_SIZE
	.align		4
.L_17:
        /*006c*/ 	.byte	0x04, 0x12
        /*006e*/ 	.short	(.L_19 - .L_18)
	.align		4
.L_18:
        /*0070*/ 	.word	index@(stddev_batch_f32)
        /*0074*/ 	.word	0x00000000
.L_19:


//--------------------- .nv.compat                --------------------------
	.section	.nv.compat,"",@"SHT_CUDA_COMPAT_INFO"
	.align	4
        /*0000*/ 	.byte	0x02, 0x09, 0x00, 0x00, 0x02, 0x02, 0x01, 0x00, 0x02, 0x05, 0x05, 0x00, 0x03, 0x07, 0x01, 0x01
        /*0010*/ 	.byte	0x02, 0x03, 0x00, 0x00, 0x02, 0x06, 0x01, 0x00, 0x04, 0x0b, 0x08, 0x00, 0x01, 0x00, 0x00, 0x00
        /*0020*/ 	.byte	0x00, 0x00, 0x00, 0x00


//--------------------- .nv.info.stddev_many_series_one_param_f32 --------------------------
	.section	.nv.info.stddev_many_series_one_param_f32,"",@"SHT_CUDA_INFO"
	.sectionflags	@""
	.align	4


	//----- nvinfo : EIATTR_CUDA_API_VERSION
	.align		4
        /*0000*/ 	.byte	0x04, 0x37
        /*0002*/ 	.short	(.L_21 - .L_20)
.L_20:
        /*0004*/ 	.word	0x00000082


	//----- nvinfo : EIATTR_KPARAM_INFO
	.align		4
.L_21:
        /*0008*/ 	.byte	0x04, 0x17
        /*000a*/ 	.short	(.L_23 - .L_22)
.L_22:
        /*000c*/ 	.word	0x00000000
        /*0010*/ 	.short	0x0006
        /*0012*/ 	.short	0x0020
        /*0014*/ 	.byte	0x00, 0xf5, 0x21, 0x00


	//----- nvinfo : EIATTR_KPARAM_INFO
	.align		4
.L_23:
        /*0018*/ 	.byte	0x04, 0x17
        /*001a*/ 	.short	(.L_25 - .L_24)
.L_24:
        /*001c*/ 	.word	0x00000000
        /*0020*/ 	.short	0x0005
        /*0022*/ 	.short	0x001c
        /*0024*/ 	.byte	0x00, 0xf0, 0x11, 0x00


	//----- nvinfo : EIATTR_KPARAM_INFO
	.align		4
.L_25:
        /*0028*/ 	.byte	0x04, 0x17
        /*002a*/ 	.short	(.L_27 - .L_26)
.L_26:
        /*002c*/ 	.word	0x00000000
        /*0030*/ 	.short	0x0004
        /*0032*/ 	.short	0x0018
        /*0034*/ 	.byte	0x00, 0xf0, 0x11, 0x00


	//----- nvinfo : EIATTR_KPARAM_INFO
	.align		4
.L_27:
        /*0038*/ 	.byte	0x04, 0x17
        /*003a*/ 	.short	(.L_29 - .L_28)
.L_28:
        /*003c*/ 	.word	0x00000000
        /*0040*/ 	.short	0x0003
        /*0042*/ 	.short	0x0014
        /*0044*/ 	.byte	0x00, 0xf0, 0x11, 0x00


	//----- nvinfo : EIATTR_KPARAM_INFO
	.align		4
.L_29:
        /*0048*/ 	.byte	0x04, 0x17
        /*004a*/ 	.short	(.L_31 - .L_30)
.L_30:
        /*004c*/ 	.word	0x00000000
        /*0050*/ 	.short	0x0002
        /*0052*/ 	.short	0x0010
        /*0054*/ 	.byte	0x00, 0xf0, 0x11, 0x00


	//----- nvinfo : EIATTR_KPARAM_INFO
	.align		4
.L_31:
        /*0058*/ 	.byte	0x04, 0x17
        /*005a*/ 	.short	(.L_33 - .L_32)
.L_32:
        /*005c*/ 	.word	0x00000000
        /*0060*/ 	.short	0x0001
        /*0062*/ 	.short	0x0008
        /*0064*/ 	.byte	0x00, 0xf5, 0x21, 0x00


	//----- nvinfo : EIATTR_KPARAM_INFO
	.align		4
.L_33:
        /*0068*/ 	.byte	0x04, 0x17
        /*006a*/ 	.short	(.L_35 - .L_34)
.L_34:
        /*006c*/ 	.word	0x00000000
        /*0070*/ 	.short	0x0000
        /*0072*/ 	.short	0x0000
        /*0074*/ 	.byte	0x00, 0xf5, 0x21, 0x00


	//----- nvinfo : EIATTR_SPARSE_MMA_MASK
	.align		4
.L_35:
        /*0078*/ 	.byte	0x03, 0x50
        /*007a*/ 	.short	0x0000


	//----- nvinfo : EIATTR_MAXREG_COUNT
	.align		4
        /*007c*/ 	.byte	0x03, 0x1b
        /*007e*/ 	.short	0x00ff


	//----- nvinfo : EIATTR_NUM_BARRIERS
	.align		4
        /*0080*/ 	.byte	0x02, 0x4c
        /*0082*/ 	.byte	0x01
	.zero		1


	//----- nvinfo : EIATTR_MERCURY_ISA_VERSION
	.align		4
        /*0084*/ 	.byte	0x03, 0x5f
        /*0086*/ 	.short	0x0101


	//----- nvinfo : EIATTR_VRC_CTA_INIT_COUNT
	.align		4
        /*0088*/ 	.byte	0x02, 0x4a
	.zero		1
	.zero		1


	//----- nvinfo : EIATTR_EXIT_INSTR_OFFSETS
	.align		4
        /*008c*/ 	.byte	0x04, 0x1c
        /*008e*/ 	.short	(.L_37 - .L_36)


	//   ....[0]....
.L_36:
        /*0090*/ 	.word	0x00000060


	//   ....[1]....
        /*0094*/ 	.word	0x00000190


	//   ....[2]....
        /*0098*/ 	.word	0x000001f0


	//   ....[3]....
        /*009c*/ 	.word	0x00000fd0


	//   ....[4]....
        /*00a0*/ 	.word	0x00001460


	//   ....[5]....
        /*00a4*/ 	.word	0x00002280


	//----- nvinfo : EIATTR_CRS_STACK_SIZE
	.align		4
.L_37:
        /*00a8*/ 	.byte	0x04, 0x1e
        /*00aa*/ 	.short	(.L_39 - .L_38)
.L_38:
        /*00ac*/ 	.word	0x00000000


	//----- nvinfo : EIATTR_CBANK_PARAM_SIZE
	.align		4
.L_39:
        /*00b0*/ 	.byte	0x03, 0x19
        /*00b2*/ 	.short	0x0028


	//----- nvinfo : EIATTR_PARAM_CBANK
	.align		4
        /*00b4*/ 	.byte	0x04, 0x0a
        /*00b6*/ 	.short	(.L_41 - .L_40)
	.align		4
.L_40:
        /*00b8*/ 	.word	index@(.nv.constant0.stddev_many_series_one_param_f32)
        /*00bc*/ 	.short	0x0380
        /*00be*/ 	.short	0x0028


	//----- nvinfo : EIATTR_SW_WAR
	.align		4
.L_41:
        /*00c0*/ 	.byte	0x04, 0x36
        /*00c2*/ 	.short	(.L_43 - .L_42)
.L_42:
        /*00c4*/ 	.word	0x00000008
.L_43:


//--------------------- .nv.info.stddev_batch_f32 --------------------------
	.section	.nv.info.stddev_batch_f32,"",@"SHT_CUDA_INFO"
	.sectionflags	@""
	.align	4


	//----- nvinfo : EIATTR_CUDA_API_VERSION
	.align		4
        /*0000*/ 	.byte	0x04, 0x37
        /*0002*/ 	.short	(.L_45 - .L_44)
.L_44:
        /*0004*/ 	.word	0x00000082


	//----- nvinfo : EIATTR_KPARAM_INFO
	.align		4
.L_45:
        /*0008*/ 	.byte	0x04, 0x17
        /*000a*/ 	.short	(.L_47 - .L_46)
.L_46:
        /*000c*/ 	.word	0x00000000
        /*0010*/ 	.short	0x0008
        /*0012*/ 	.short	0x0038
        /*0014*/ 	.byte	0x00, 0xf5, 0x21, 0x00


	//----- nvinfo : EIATTR_KPARAM_INFO
	.align		4
.L_47:
        /*0018*/ 	.byte	0x04, 0x17
        /*001a*/ 	.short	(.L_49 - .L_48)
.L_48:
        /*001c*/ 	.word	0x00000000
        /*0020*/ 	.short	0x0007
        /*0022*/ 	.short	0x0030
        /*0024*/ 	.byte	0x00, 0xf0, 0x11, 0x00


	//----- nvinfo : EIATTR_KPARAM_INFO
	.align		4
.L_49:
        /*0028*/ 	.byte	0x04, 0x17
        /*002a*/ 	.short	(.L_51 - .L_50)
.L_50:
        /*002c*/ 	.word	0x00000000
        /*0030*/ 	.short	0x0006
        /*0032*/ 	.short	0x0028
        /*0034*/ 	.byte	0x00, 0xf5, 0x21, 0x00


	//----- nvinfo : EIATTR_KPARAM_INFO
	.align		4
.L_51:
        /*0038*/ 	.byte	0x04, 0x17
        /*003a*/ 	.short	(.L_53 - .L_52)
.L_52:
        /*003c*/ 	.word	0x00000000
        /*0040*/ 	.short	0x0005
        /*0042*/ 	.short	0x0020
        /*0044*/ 	.byte	0x00, 0xf5, 0x21, 0x00


	//----- nvinfo : EIATTR_KPARAM_INFO
	.align		4
.L_53:
        /*0048*/ 	.byte	0x04, 0x17
        /*004a*/ 	.short	(.L_55 - .L_54)
.L_54:
        /*004c*/ 	.word	0x00000000
        /*0050*/ 	.short	0x0004
        /*0052*/ 	.short	0x001c
        /*0054*/ 	.byte	0x00, 0xf0, 0x11, 0x00


	//----- nvinfo : EIATTR_KPARAM_INFO
	.align		4
.L_55:
        /*0058*/ 	.byte	0x04, 0x17
        /*005a*/ 	.short	(.L_57 - .L_56)
.L_56:
        /*005c*/ 	.word	0x00000000
        /*0060*/ 	.short	0x0003
        /*0062*/ 	.short	0x0018
        /*0064*/ 	.byte	0x00, 0xf0, 0x11, 0x00


	//----- nvinfo : EIATTR_KPARAM_INFO
	.align		4
.L_57:
        /*0068*/ 	.byte	0x04, 0x17
        /*006a*/ 	.short	(.L_59 - .L_58)
.L_58:
        /*006c*/ 	.word	0x00000000
        /*0070*/ 	.short	0x0002
        /*0072*/ 	.short	0x0010
        /*0074*/ 	.byte	0x00, 0xf5, 0x21, 0x00


	//----- nvinfo : EIATTR_KPARAM_INFO
	.align		4
.L_59:
        /*0078*/ 	.byte	0x04, 0x17
        /*007a*/ 	.short	(.L_61 - .L_60)
.L_60:
        /*007c*/ 	.word	0x00000000
        /*0080*/ 	.short	0x0001
        /*0082*/ 	.short	0x0008
        /*0084*/ 	.byte	0x00, 0xf5, 0x21, 0x00


	//----- nvinfo : EIATTR_KPARAM_INFO
	.align		4
.L_61:
        /*0088*/ 	.byte	0x04, 0x17
        /*008a*/ 	.short	(.L_63 - .L_62)
.L_62:
        /*008c*/ 	.word	0x00000000
        /*0090*/ 	.short	0x0000
        /*0092*/ 	.short	0x0000
        /*0094*/ 	.byte	0x00, 0xf5, 0x21, 0x00


	//----- nvinfo : EIATTR_SPARSE_MMA_MASK
	.align		4
.L_63:
        /*0098*/ 	.byte	0x03, 0x50
        /*009a*/ 	.short	0x0000


	//----- nvinfo : EIATTR_MAXREG_COUNT
	.align		4
        /*009c*/ 	.byte	0x03, 0x1b
        /*009e*/ 	.short	0x00ff


	//----- nvinfo : EIATTR_MERCURY_ISA_VERSION
	.align		4
        /*00a0*/ 	.byte	0x03, 0x5f
        /*00a2*/ 	.short	0x0101


	//----- nvinfo : EIATTR_VRC_CTA_INIT_COUNT
	.align		4
        /*00a4*/ 	.byte	0x02, 0x4a
	.zero		1
	.zero		1


	//----- nvinfo : EIATTR_EXIT_INSTR_OFFSETS
	.align		4
        /*00a8*/ 	.byte	0x04, 0x1c
        /*00aa*/ 	.short	(.L_65 - .L_64)


	//   ....[0]....
.L_64:
        /*00ac*/ 	.word	0x00000040


	//   ....[1]....
        /*00b0*/ 	.word	0x000000a0


	//   ....[2]....
        /*00b4*/ 	.word	0x000001a0


	//   ....[3]....
        /*00b8*/ 	.word	0x00000760


	//   ....[4]....
        /*00bc*/ 	.word	0x00000790


	//   ....[5]....
        /*00c0*/ 	.word	0x00000a70


	//   ....[6]....
        /*00c4*/ 	.word	0x00000bf0


	//----- nvinfo : EIATTR_CRS_STACK_SIZE
	.align		4
.L_65:
        /*00c8*/ 	.byte	0x04, 0x1e
        /*00ca*/ 	.short	(.L_67 - .L_66)
.L_66:
        /*00cc*/ 	.word	0x00000000


	//----- nvinfo : EIATTR_CBANK_PARAM_SIZE
	.align		4
.L_67:
        /*00d0*/ 	.byte	0x03, 0x19
        /*00d2*/ 	.short	0x0040


	//----- nvinfo : EIATTR_PARAM_CBANK
	.align		4
        /*00d4*/ 	.byte	0x04, 0x0a
        /*00d6*/ 	.short	(.L_69 - .L_68)
	.align		4
.L_68:
        /*00d8*/ 	.word	index@(.nv.constant0.stddev_batch_f32)
        /*00dc*/ 	.short	0x0380
        /*00de*/ 	.short	0x0040


	//----- nvinfo : EIATTR_SW_WAR
	.align		4
.L_69:
        /*00e0*/ 	.byte	0x04, 0x36
        /*00e2*/ 	.short	(.L_71 - .L_70)
.L_70:
        /*00e4*/ 	.word	0x00000008
.L_71:


//--------------------- .nv.callgraph             --------------------------
	.section	.nv.callgraph,"",@"SHT_CUDA_CALLGRAPH"
	.align	4
	.sectionentsize	8
	.align		4
        /*0000*/ 	.word	0x00000000
	.align		4
        /*0004*/ 	.word	0xffffffff
	.align		4
        /*0008*/ 	.word	0x00000000
	.align		4
        /*000c*/ 	.word	0xfffffffe
	.align		4
        /*0010*/ 	.word	0x00000000
	.align		4
        /*0014*/ 	.word	0xfffffffd
	.align		4
        /*0018*/ 	.word	0x00000000
	.align		4
        /*001c*/ 	.word	0xfffffffc


//--------------------- .text.stddev_many_series_one_param_f32 --------------------------
	.section	.text.stddev_many_series_one_param_f32,"ax",@progbits
	.align	128
        .global         stddev_many_series_one_param_f32
        .type           stddev_many_series_one_param_f32,@function
        .size           stddev_many_series_one_param_f32,(.L_x_52 - stddev_many_series_one_param_f32)
        .other          stddev_many_series_one_param_f32,@"STO_CUDA_ENTRY STV_DEFAULT"
stddev_many_series_one_param_f32:
.text.stddev_many_series_one_param_f32:
[----:B------:R-:W-:Y:S01]  /*0000*/  LDC R1, c[0x0][0x37c] ;  /* 0x0000df00ff017b82 */ /* 0x000fe20000000800 */
[----:B------:R-:W0:Y:S07]  /*0010*/  S2R R13, SR_CTAID.X ;  /* 0x00000000000d7919 */ /* 0x000e2e0000002500 */
[----:B------:R-:W1:Y:S01]  /*0020*/  LDC R11, c[0x0][0x390] ;  /* 0x0000e400ff0b7b82 */ /* 0x000e620000000800 */
[----:B------:R-:W0:Y:S02]  /*0030*/  LDCU UR6, c[0x0][0x398] ;  /* 0x00007300ff0677ac */ /* 0x000e240008000800 */
[----:B0-----:R-:W-:-:S04]  /*0040*/  ISETP.GE.AND P0, PT, R13, UR6, PT ;  /* 0x000000060d007c0c */ /* 0x001fc8000bf06270 */
[----:B-1----:R-:W-:-:S13]  /*0050*/  ISETP.LT.OR P0, PT, R11, 0x1, P0 ;  /* 0x000000010b00780c */ /* 0x002fda0000701670 */
[----:B------:R-:W-:Y:S05]  /*0060*/  @P0 EXIT ;  /* 0x000000000000094d */ /* 0x000fea0003800000 */
[----:B------:R-:W0:Y:S01]  /*0070*/  S2R R0, SR_TID.X ;  /* 0x0000000000007919 */ /* 0x000e220000002100 */
[----:B------:R-:W0:Y:S01]  /*0080*/  LDCU UR7, c[0x0][0x39c] ;  /* 0x00007380ff0777ac */ /* 0x000e220008000800 */
[----:B------:R-:W-:Y:S01]  /*0090*/  BSSY.RECONVERGENT B0, `(.L_x_0) ;  /* 0x000000e000007945 */ /* 0x000fe20003800200 */
[----:B------:R-:W1:Y:S01]  /*00a0*/  LDCU.64 UR4, c[0x0][0x358] ;  /* 0x00006b00ff0477ac */ /* 0x000e620008000a00 */
[C---:B0-----:R-:W-:Y:S02]  /*00b0*/  ISETP.GE.AND P0, PT, R0.reuse, UR7, PT ;  /* 0x0000000700007c0c */ /* 0x041fe4000bf06270 */
[----:B------:R-:W-:-:S11]  /*00c0*/  ISETP.NE.AND P1, PT, R0, RZ, PT ;  /* 0x000000ff0000720c */ /* 0x000fd60003f25270 */
[----:B-1----:R-:W-:Y:S05]  /*00d0*/  @P0 BRA `(.L_x_1) ;  /* 0x0000000000240947 */ /* 0x002fea0003800000 */
[----:B------:R-:W0:Y:S01]  /*00e0*/  LDC R7, c[0x0][0x360] ;  /* 0x0000d800ff077b82 */ /* 0x000e220000000800 */
[----:B------:R-:W-:-:S07]  /*00f0*/  IMAD.MOV.U32 R9, RZ, RZ, 0x7fffffff ;  /* 0x7fffffffff097424 */ /* 0x000fce00078e00ff */
[----:B------:R-:W1:Y:S02]  /*0100*/  LDC.64 R4, c[0x0][0x3a0] ;  /* 0x0000e800ff047b82 */ /* 0x000e640000000a00 */
.L_x_2:
[----:B--2---:R-:W-:Y:S02]  /*0110*/  IMAD R3, R0, UR6, R13 ;  /* 0x0000000600037c24 */ /* 0x004fe4000f8e020d */
[----:B0-----:R-:W-:Y:S02]  /*0120*/  IMAD.IADD R0, R7, 0x1, R0 ;  /* 0x0000000107007824 */ /* 0x001fe400078e0200 */
[----:B-1----:R-:W-:-:S03]  /*0130*/  IMAD.WIDE R2, R3, 0x4, R4 ;  /* 0x0000000403027825 */ /* 0x002fc600078e0204 */
[----:B------:R-:W-:Y:S02]  /*0140*/  ISETP.GE.AND P0, PT, R0, UR7, PT ;  /* 0x0000000700007c0c */ /* 0x000fe4000bf06270 */
[----:B------:R2:W-:Y:S11]  /*0150*/  STG.E desc[UR4][R2.64], R9 ;  /* 0x0000000902007986 */ /* 0x0005f6000c101904 */
[----:B------:R-:W-:Y:S05]  /*0160*/  @!P0 BRA `(.L_x_2) ;  /* 0xfffffffc00e88947 */ /* 0x000fea000383ffff */
.L_x_1:
[----:B------:R-:W-:Y:S05]  /*0170*/  BSYNC.RECONVERGENT B0 ;  /* 0x0000000000007941 */ /* 0x000fea0003800200 */
.L_x_0:
[----:B------:R-:W-:Y:S06]  /*0180*/  BAR.SYNC.DEFER_BLOCKING 0x0 ;  /* 0x0000000000007b1d */ /* 0x000fec0000010000 */
[----:B------:R-:W-:Y:S05]  /*0190*/  @P1 EXIT ;  /* 0x000000000000194d */ /* 0x000fea0003800000 */
[----:B------:R-:W0:Y:S02]  /*01a0*/  LDC.64 R4, c[0x0][0x388] ;  /* 0x0000e200ff047b82 */ /* 0x000e240000000a00 */
[----:B0-----:R-:W-:-:S06]  /*01b0*/  IMAD.WIDE.U32 R4, R13, 0x4, R4 ;  /* 0x000000040d047825 */ /* 0x001fcc00078e0004 */
[----:B------:R-:W3:Y:S02]  /*01c0*/  LDG.E.CONSTANT R4, desc[UR4][R4.64] ;  /* 0x0000000404047981 */ /* 0x000ee4000c1e9900 */
[----:B---3--:R-:W-:-:S04]  /*01d0*/  ISETP.GE.AND P0, PT, R4, UR7, PT ;  /* 0x0000000704007c0c */ /* 0x008fc8000bf06270 */
[----:B------:R-:W-:-:S13]  /*01e0*/  ISETP.LT.OR P0, PT, R4, RZ, P0 ;  /* 0x000000ff0400720c */ /* 0x000fda0000701670 */
[----:B------:R-:W-:Y:S05]  /*01f0*/  @P0 EXIT ;  /* 0x000000000000094d */ /* 0x000fea0003800000 */
[----:B------:R-:W2:Y:S08]  /*0200*/  I2F.F64.U32 R6, R11 ;  /* 0x0000000b00067312 */ /* 0x000eb00000201800 */
[----:B--2---:R-:W0:Y:S01]  /*0210*/  MUFU.RCP64H R3, R7 ;  /* 0x0000000700037308 */ /* 0x004e220000001800 */
[----:B------:R-:W-:-:S05]  /*0220*/  VIADD R2, R7, 0x300402 ;  /* 0x0030040207027836 */ /* 0x000fca0000000000 */
[----:B------:R-:W-:Y:S01]  /*0230*/  FSETP.GEU.AND P0, PT, |R2|, 5.8789094863358348022e-39, PT ;  /* 0x004004020200780b */ /* 0x000fe20003f0e200 */
[----:B0-----:R-:W-:-:S08]  /*0240*/  DFMA R8, -R6, R2, 1 ;  /* 0x3ff000000608742b */ /* 0x001fd00000000102 */
[----:B------:R-:W-:-:S08]  /*0250*/  DFMA R8, R8, R8, R8 ;  /* 0x000000080808722b */ /* 0x000fd00000000008 */
[----:B------:R-:W-:Y:S01]  /*0260*/  DFMA R8, R2, R8, R2 ;  /* 0x000000080208722b */ /* 0x000fe20000000002 */
[----:B------:R-:W-:-:S07]  /*0270*/  IADD3 R2, PT, PT, R4, R11, RZ ;  /* 0x0000000b04027210 */ /* 0x000fce0007ffe0ff */
[----:B------:R-:W-:-:S08]  /*0280*/  DFMA R20, -R6, R8, 1 ;  /* 0x3ff000000614742b */ /* 0x000fd00000000108 */
[----:B------:R-:W-:Y:S01]  /*0290*/  DFMA R20, R8, R20, R8 ;  /* 0x000000140814722b */ /* 0x000fe20000000008 */
[----:B------:R-:W-:Y:S10]  /*02a0*/  @P0 BRA `(.L_x_3) ;  /* 0x0000000000100947 */ /* 0x000ff40003800000 */
[----:B------:R-:W-:-:S05]  /*02b0*/  LOP3.LUT R0, R7, 0x7fffffff, RZ, 0xc0, !PT ;  /* 0x7fffffff07007812 */ /* 0x000fca00078ec0ff */
[----:B------:R-:W-:Y:S01]  /*02c0*/  VIADD R10, R0, 0xfff00000 ;  /* 0xfff00000000a7836 */ /* 0x000fe20000000000 */
[----:B------:R-:W-:-:S07]  /*02d0*/  MOV R0, 0x2f0 ;  /* 0x000002f000007802 */ /* 0x000fce0000000f00 */
[----:B------:R-:W-:Y:S05]  /*02e0*/  CALL.REL.NOINC `($__internal_0_$__cuda_sm20_dblrcp_rn_slowpath_v3) ;  /* 0x0000001c00e87944 */ /* 0x000fea0003c00000 */
.L_x_3:
[----:B------:R-:W0:Y:S01]  /*02f0*/  LDCU UR6, c[0x0][0x39c] ;  /* 0x00007380ff0677ac */ /* 0x000e220008000800 */
[----:B------:R-:W-:Y:S01]  /*0300*/  IMAD.MOV.U32 R14, RZ, RZ, R4 ;  /* 0x000000ffff0e7224 */ /* 0x000fe200078e0004 */
[----:B------:R-:W-:Y:S02]  /*0310*/  CS2R R18, SRZ ;  /* 0x0000000000127805 */ /* 0x000fe4000001ff00 */
[----:B------:R-:W-:Y:S02]  /*0320*/  CS2R R16, SRZ ;  /* 0x0000000000107805 */ /* 0x000fe4000001ff00 */
[----:B0-----:R-:W-:-:S04]  /*0330*/  VIMNMX R3, PT, PT, R2, UR6, PT ;  /* 0x0000000602037c48 */ /* 0x001fc8000bfe0100 */
[----:B------:R-:W-:-:S05]  /*0340*/  VIADDMNMX R3, R4, 0x1, R3, !PT ;  /* 0x0000000104037846 */ /* 0x000fca0007800103 */
[----:B------:R-:W-:Y:S02]  /*0350*/  IMAD.IADD R5, R4, 0x1, -R3 ;  /* 0x0000000104057824 */ /* 0x000fe400078e0a03 */
[----:B------:R-:W-:Y:S01]  /*0360*/  IMAD.IADD R0, R3, 0x1, -R4 ;  /* 0x0000000103007824 */ /* 0x000fe200078e0a04 */
[----:B------:R-:W-:Y:S02]  /*0370*/  MOV R3, RZ ;  /* 0x000000ff00037202 */ /* 0x000fe40000000f00 */
[----:B------:R-:W-:Y:S02]  /*0380*/  ISETP.GT.U32.AND P1, PT, R5, -0x8, PT ;  /* 0xfffffff80500780c */ /* 0x000fe40003f24070 */
[----:B------:R-:W-:-:S11]  /*0390*/  LOP3.LUT P0, R30, R0, 0x7, RZ, 0xc0, !PT ;  /* 0x00000007001e7812 */ /* 0x000fd6000780c0ff */
[----:B------:R-:W-:Y:S05]  /*03a0*/  @P1 BRA `(.L_x_4) ;  /* 0x0000000400181947 */ /* 0x000fea0003800000 */
[----:B------:R-:W0:Y:S01]  /*03b0*/  LDC R12, c[0x0][0x398] ;  /* 0x0000e600ff0c7b82 */ /* 0x000e220000000800 */
[----:B------:R-:W1:Y:S01]  /*03c0*/  LDCU UR6, c[0x0][0x398] ;  /* 0x00007300ff0677ac */ /* 0x000e620008000800 */
[----:B------:R-:W-:Y:S01]  /*03d0*/  LOP3.LUT R15, R0, 0xfffffff8, RZ, 0xc0, !PT ;  /* 0xfffffff8000f7812 */ /* 0x000fe200078ec0ff */
[----:B------:R-:W-:Y:S01]  /*03e0*/  IMAD.MOV.U32 R3, RZ, RZ, RZ ;  /* 0x000000ffff037224 */ /* 0x000fe200078e00ff */
[----:B------:R-:W-:Y:S01]  /*03f0*/  CS2R R18, SRZ ;  /* 0x0000000000127805 */ /* 0x000fe2000001ff00 */
[----:B------:R-:W-:Y:S01]  /*0400*/  IMAD.MOV.U32 R14, RZ, RZ, R4 ;  /* 0x000000ffff0e7224 */ /* 0x000fe200078e0004 */
[----:B------:R-:W-:Y:S02]  /*0410*/  IADD3 R15, PT, PT, -R15, RZ, RZ ;  /* 0x000000ff0f0f7210 */ /* 0x000fe40007ffe1ff */
[----:B------:R-:W2:Y:S01]  /*0420*/  LDC.64 R6, c[0x0][0x380] ;  /* 0x0000e000ff067b82 */ /* 0x000ea20000000a00 */
[----:B-1----:R-:W-:-:S07]  /*0430*/  IMAD R5, R4, UR6, R13 ;  /* 0x0000000604057c24 */ /* 0x002fce000f8e020d */
.L_x_5:
[----:B--2---:R-:W-:-:S05]  /*0440*/  IMAD.WIDE R22, R5, 0x4, R6 ;  /* 0x0000000405167825 */ /* 0x004fca00078e0206 */
[----:B------:R1:W2:Y:S01]  /*0450*/  LDG.E.CONSTANT R34, desc[UR4][R22.64] ;  /* 0x0000000416227981 */ /* 0x0002a2000c1e9900 */
[----:B0-----:R-:W-:-:S05]  /*0460*/  IMAD.WIDE R32, R12, 0x4, R22 ;  /* 0x000000040c207825 */ /* 0x001fca00078e0216 */
[----:B------:R-:W3:Y:S01]  /*0470*/  LDG.E.CONSTANT R35, desc[UR4][R32.64] ;  /* 0x0000000420237981 */ /* 0x000ee2000c1e9900 */
[----:B------:R-:W-:-:S05]  /*0480*/  IMAD.WIDE R24, R12, 0x4, R32 ;  /* 0x000000040c187825 */ /* 0x000fca00078e0220 */
[----:B------:R0:W4:Y:S01]  /*0490*/  LDG.E.CONSTANT R26, desc[UR4][R24.64] ;  /* 0x00000004181a7981 */ /* 0x000122000c1e9900 */
[----:B------:R-:W-:-:S05]  /*04a0*/  IMAD.WIDE R28, R12, 0x4, R24 ;  /* 0x000000040c1c7825 */ /* 0x000fca00078e0218 */
[----:B------:R-:W5:Y:S01]  /*04b0*/  LDG.E.CONSTANT R27, desc[UR4][R28.64] ;  /* 0x000000041c1b7981 */ /* 0x000f62000c1e9900 */
[----:B------:R-:W-:-:S05]  /*04c0*/  IMAD.WIDE R10, R12, 0x4, R28 ;  /* 0x000000040c0a7825 */ /* 0x000fca00078e021c */
[----:B------:R-:W5:Y:S01]  /*04d0*/  LDG.E.CONSTANT R31, desc[UR4][R10.64] ;  /* 0x000000040a1f7981 */ /* 0x000f62000c1e9900 */
[----:B-1----:R-:W-:-:S05]  /*04e0*/  IMAD.WIDE R22, R12, 0x4, R10 ;  /* 0x000000040c167825 */ /* 0x002fca00078e020a */
[----:B------:R-:W5:Y:S01]  /*04f0*/  LDG.E.CONSTANT R32, desc[UR4][R22.64] ;  /* 0x0000000416207981 */ /* 0x000f62000c1e9900 */
[----:B0-----:R-:W-:-:S05]  /*0500*/  IMAD.WIDE R24, R12, 0x4, R22 ;  /* 0x000000040c187825 */ /* 0x001fca00078e0216 */
[----:B------:R-:W5:Y:S01]  /*0510*/  LDG.E.CONSTANT R33, desc[UR4][R24.64] ;  /* 0x0000000418217981 */ /* 0x000f62000c1e9900 */
[----:B--2---:R-:W-:Y:S02]  /*0520*/  FSETP.NAN.AND P1, PT, |R34|, |R34|, PT ;  /* 0x400000222200720b */ /* 0x004fe40003f28200 */
[----:B---3--:R-:W-:-:S11]  /*0530*/  FSETP.NAN.AND P6, PT, |R35|, |R35|, PT ;  /* 0x400000232300720b */ /* 0x008fd60003fc8200 */
[----:B------:R-:W0:Y:S02]  /*0540*/  @!P1 F2F.F64.F32 R8, R34 ;  /* 0x0000002200089310 */ /* 0x000e240000201800 */
[----:B0-----:R-:W-:Y:S02]  /*0550*/  @!P1 DADD R16, R16, R8 ;  /* 0x0000000010109229 */ /* 0x001fe40000000008 */
[----:B------:R-:W-:-:S04]  /*0560*/  @!P1 DFMA R18, R8, R8, R18 ;  /* 0x000000080812922b */ /* 0x000fc80000000012 */
[----:B------:R-:W0:Y:S02]  /*0570*/  @!P6 F2F.F64.F32 R8, R35 ;  /* 0x000000230008e310 */ /* 0x000e240000201800 */
[----:B0-----:R-:W-:Y:S02]  /*0580*/  @!P6 DADD R16, R16, R8 ;  /* 0x000000001010e229 */ /* 0x001fe40000000008 */
[----:B------:R-:W-:Y:S01]  /*0590*/  @!P6 DFMA R18, R8, R8, R18 ;  /* 0x000000080812e22b */ /* 0x000fe20000000012 */
[----:B------:R-:W-:-:S05]  /*05a0*/  IMAD.WIDE R8, R12, 0x4, R24 ;  /* 0x000000040c087825 */ /* 0x000fca00078e0218 */
[----:B------:R0:W2:Y:S01]  /*05b0*/  LDG.E.CONSTANT R34, desc[UR4][R8.64] ;  /* 0x0000000408227981 */ /* 0x0000a2000c1e9900 */
[----:B----4-:R-:W-:Y:S02]  /*05c0*/  FSETP.NAN.AND P5, PT, |R26|, |R26|, PT ;  /* 0x4000001a1a00720b */ /* 0x010fe40003fa8200 */
[----:B-----5:R-:W-:Y:S02]  /*05d0*/  FSETP.NAN.AND P4, PT, |R27|, |R27|, PT ;  /* 0x4000001b1b00720b */ /* 0x020fe40003f88200 */
[----:B------:R-:W-:-:S09]  /*05e0*/  FSETP.NAN.AND P3, PT, |R31|, |R31|, PT ;  /* 0x4000001f1f00720b */ /* 0x000fd20003f68200 */
[----:B------:R-:W1:Y:S01]  /*05f0*/  @!P5 F2F.F64.F32 R28, R26 ;  /* 0x0000001a001cd310 */ /* 0x000e620000201800 */
[----:B------:R-:W-:-:S07]  /*0600*/  FSETP.NAN.AND P2, PT, |R32|, |R32|, PT ;  /* 0x400000202000720b */ /* 0x000fce0003f48200 */
[----:B------:R-:W3:Y:S01]  /*0610*/  @!P4 F2F.F64.F32 R10, R27 ;  /* 0x0000001b000ac310 */ /* 0x000ee20000201800 */
[----:B------:R-:W-:Y:S01]  /*0620*/  @P1 VIADD R3, R3, 0x1 ;  /* 0x0000000103031836 */ /* 0x000fe20000000000 */
[----:B------:R-:W-:Y:S01]  /*0630*/  FSETP.NAN.AND P1, PT, |R33|, |R33|, PT ;  /* 0x400000212100720b */ /* 0x000fe20003f28200 */
[----:B-1----:R-:W-:-:S05]  /*0640*/  @!P5 DADD R16, R16, R28 ;  /* 0x000000001010d229 */ /* 0x002fca000000001c */
[----:B------:R-:W1:Y:S01]  /*0650*/  @!P3 F2F.F64.F32 R22, R31 ;  /* 0x0000001f0016b310 */ /* 0x000e620000201800 */
[----:B------:R-:W-:Y:S01]  /*0660*/  @!P5 DFMA R18, R28, R28, R18 ;  /* 0x0000001c1c12d22b */ /* 0x000fe20000000012 */
[----:B------:R-:W-:Y:S01]  /*0670*/  @P6 VIADD R3, R3, 0x1 ;  /* 0x0000000103036836 */ /* 0x000fe20000000000 */
[----:B---3--:R-:W-:-:S05]  /*0680*/  @!P4 DADD R16, R16, R10 ;  /* 0x000000001010c229 */ /* 0x008fca000000000a */
[----:B0-----:R-:W0:Y:S01]  /*0690*/  @!P2 F2F.F64.F32 R8, R32 ;  /* 0x000000200008a310 */ /* 0x001e220000201800 */
[----:B------:R-:W-:Y:S01]  /*06a0*/  @!P4 DFMA R18, R10, R10, R18 ;  /* 0x0000000a0a12c22b */ /* 0x000fe20000000012 */
[----:B------:R-:W-:Y:S01]  /*06b0*/  @P5 VIADD R3, R3, 0x1 ;  /* 0x0000000103035836 */ /* 0x000fe20000000000 */
[----:B-1----:R-:W-:-:S05]  /*06c0*/  @!P3 DADD R16, R16, R22 ;  /* 0x000000001010b229 */ /* 0x002fca0000000016 */
[----:B------:R-:W1:Y:S01]  /*06d0*/  @!P1 F2F.F64.F32 R10, R33 ;  /* 0x00000021000a9310 */ /* 0x000e620000201800 */
[----:B------:R-:W-:Y:S01]  /*06e0*/  @!P3 DFMA R18, R22, R22, R18 ;  /* 0x000000161612b22b */ /* 0x000fe20000000012 */
[----:B------:R-:W-:Y:S01]  /*06f0*/  @P4 IADD3 R3, PT, PT, R3, 0x1, RZ ;  /* 0x0000000103034810 */ /* 0x000fe20007ffe0ff */
[----:B------:R-:W-:-:S04]  /*0700*/  VIADD R15, R15, 0x8 ;  /* 0x000000080f0f7836 */ /* 0x000fc80000000000 */
[----:B------:R-:W-:Y:S01]  /*0710*/  @P3 VIADD R3, R3, 0x1 ;  /* 0x0000000103033836 */ /* 0x000fe20000000000 */
[----:B0-----:R-:W-:Y:S02]  /*0720*/  @!P2 DADD R16, R16, R8 ;  /* 0x000000001010a229 */ /* 0x001fe40000000008 */
[----:B------:R-:W-:Y:S01]  /*0730*/  @!P2 DFMA R18, R8, R8, R18 ;  /* 0x000000080812a22b */ /* 0x000fe20000000012 */
[----:B------:R-:W-:Y:S01]  /*0740*/  @P2 VIADD R3, R3, 0x1 ;  /* 0x0000000103032836 */ /* 0x000fe20000000000 */
[----:B------:R-:W-:-:S04]  /*0750*/  ISETP.NE.AND P2, PT, R15, RZ, PT ;  /* 0x000000ff0f00720c */ /* 0x000fc80003f45270 */
[----:B-1----:R-:W-:Y:S02]  /*0760*/  @!P1 DADD R16, R16, R10 ;  /* 0x0000000010109229 */ /* 0x002fe4000000000a */
[----:B------:R-:W-:Y:S01]  /*0770*/  @!P1 DFMA R18, R10, R10, R18 ;  /* 0x0000000a0a12922b */ /* 0x000fe20000000012 */
[----:B------:R-:W-:Y:S01]  /*0780*/  @P1 IADD3 R3, PT, PT, R3, 0x1, RZ ;  /* 0x0000000103031810 */ /* 0x000fe20007ffe0ff */
[----:B------:R-:W-:Y:S02]  /*0790*/  VIADD R14, R14, 0x8 ;  /* 0x000000080e0e7836 */ /* 0x000fe40000000000 */
[----:B------:R-:W-:Y:S01]  /*07a0*/  IMAD R5, R12, 0x8, R5 ;  /* 0x000000080c057824 */ /* 0x000fe200078e0205 */
[----:B--2---:R-:W-:-:S13]  /*07b0*/  FSETP.NAN.AND P6, PT, |R34|, |R34|, PT ;  /* 0x400000222200720b */ /* 0x004fda0003fc8200 */
[----:B------:R-:W0:Y:S01]  /*07c0*/  @!P6 F2F.F64.F32 R22, R34 ;  /* 0x000000220016e310 */ /* 0x000e220000201800 */
[----:B------:R-:W-:Y:S01]  /*07d0*/  @P6 VIADD R3, R3, 0x1 ;  /* 0x0000000103036836 */ /* 0x000fe20000000000 */
[----:B0-----:R-:W-:Y:S02]  /*07e0*/  @!P6 DADD R16, R16, R22 ;  /* 0x000000001010e229 */ /* 0x001fe40000000016 */
[----:B------:R-:W-:Y:S01]  /*07f0*/  @!P6 DFMA R18, R22, R22, R18 ;  /* 0x000000161612e22b */ /* 0x000fe20000000012 */
[----:B------:R-:W-:Y:S10]  /*0800*/  @P2 BRA `(.L_x_5) ;  /* 0xfffffffc000c2947 */ /* 0x000ff4000383ffff */
.L_x_4:
[----:B------:R-:W-:Y:S05]  /*0810*/  @!P0 BRA `(.L_x_6) ;  /* 0x0000000400188947 */ /* 0x000fea0003800000 */
[----:B------:R-:W-:Y:S02]  /*0820*/  ISETP.GE.U32.AND P0, PT, R30, 0x4, PT ;  /* 0x000000041e00780c */ /* 0x000fe40003f06070 */
[----:B------:R-:W-:-:S04]  /*0830*/  LOP3.LUT R26, R0, 0x3, RZ, 0xc0, !PT ;  /* 0x00000003001a7812 */ /* 0x000fc800078ec0ff */
[----:B------:R-:W-:-:S07]  /*0840*/  ISETP.NE.AND P4, PT, R26, RZ, PT ;  /* 0x000000ff1a00720c */ /* 0x000fce0003f85270 */
[----:B------:R-:W-:Y:S06]  /*0850*/  @!P0 BRA `(.L_x_7) ;  /* 0x0000000000808947 */ /* 0x000fec0003800000 */
[----:B------:R-:W0:Y:S08]  /*0860*/  LDC R23, c[0x0][0x398] ;  /* 0x0000e600ff177b82 */ /* 0x000e300000000800 */
[----:B------:R-:W1:Y:S01]  /*0870*/  LDC.64 R8, c[0x0][0x380] ;  /* 0x0000e000ff087b82 */ /* 0x000e620000000a00 */
[----:B0-----:R-:W-:-:S04]  /*0880*/  IMAD R5, R14, R23, R13 ;  /* 0x000000170e057224 */ /* 0x001fc800078e020d */
[----:B-1----:R-:W-:-:S05]  /*0890*/  IMAD.WIDE R8, R5, 0x4, R8 ;  /* 0x0000000405087825 */ /* 0x002fca00078e0208 */
[----:B------:R-:W2:Y:S01]  /*08a0*/  LDG.E.CONSTANT R5, desc[UR4][R8.64] ;  /* 0x0000000408057981 */ /* 0x000ea2000c1e9900 */
[----:B------:R-:W-:-:S05]  /*08b0*/  IMAD.WIDE R10, R23, 0x4, R8 ;  /* 0x00000004170a7825 */ /* 0x000fca00078e0208 */
[----:B------:R-:W3:Y:S01]  /*08c0*/  LDG.E.CONSTANT R12, desc[UR4][R10.64] ;  /* 0x000000040a0c7981 */ /* 0x000ee2000c1e9900 */
[----:B------:R-:W-:-:S05]  /*08d0*/  IMAD.WIDE R24, R23, 0x4, R10 ;  /* 0x0000000417187825 */ /* 0x000fca00078e020a */
[----:B------:R-:W4:Y:S01]  /*08e0*/  LDG.E.CONSTANT R15, desc[UR4][R24.64] ;  /* 0x00000004180f7981 */ /* 0x000f22000c1e9900 */
[----:B------:R-:W-:-:S06]  /*08f0*/  IMAD.WIDE R22, R23, 0x4, R24 ;  /* 0x0000000417167825 */ /* 0x000fcc00078e0218 */
[----:B------:R-:W5:Y:S01]  /*0900*/  LDG.E.CONSTANT R22, desc[UR4][R22.64] ;  /* 0x0000000416167981 */ /* 0x000f62000c1e9900 */
[----:B------:R-:W-:Y:S01]  /*0910*/  VIADD R14, R14, 0x4 ;  /* 0x000000040e0e7836 */ /* 0x000fe20000000000 */
[----:B--2---:R-:W-:Y:S02]  /*0920*/  FSETP.NAN.AND P0, PT, |R5|, |R5|, PT ;  /* 0x400000050500720b */ /* 0x004fe40003f08200 */
[----:B---3--:R-:W-:Y:S02]  /*0930*/  FSETP.NAN.AND P1, PT, |R12|, |R12|, PT ;  /* 0x4000000c0c00720b */ /* 0x008fe40003f28200 */
[----:B----4-:R-:W-:-:S09]  /*0940*/  FSETP.NAN.AND P2, PT, |R15|, |R15|, PT ;  /* 0x4000000f0f00720b */ /* 0x010fd20003f48200 */
[----:B------:R-:W0:Y:S01]  /*0950*/  @!P0 F2F.F64.F32 R6, R5 ;  /* 0x0000000500068310 */ /* 0x000e220000201800 */
[----:B------:R-:W-:Y:S02]  /*0960*/  @P0 IADD3 R3, PT, PT, R3, 0x1, RZ ;  /* 0x0000000103030810 */ /* 0x000fe40007ffe0ff */
[----:B-----5:R-:W-:-:S03]  /*0970*/  FSETP.NAN.AND P3, PT, |R22|, |R22|, PT ;  /* 0x400000161600720b */ /* 0x020fc60003f68200 */
[----:B------:R-:W-:Y:S02]  /*0980*/  @P1 VIADD R3, R3, 0x1 ;  /* 0x0000000103031836 */ /* 0x000fe40000000000 */
[----:B------:R-:W1:Y:S02]  /*0990*/  @!P1 F2F.F64.F32 R8, R12 ;  /* 0x0000000c00089310 */ /* 0x000e640000201800 */
[----:B------:R-:W-:Y:S01]  /*09a0*/  @P2 VIADD R3, R3, 0x1 ;  /* 0x0000000103032836 */ /* 0x000fe20000000000 */
[----:B0-----:R-:W-:-:S05]  /*09b0*/  @!P0 DADD R16, R16, R6 ;  /* 0x0000000010108229 */ /* 0x001fca0000000006 */
[----:B------:R-:W0:Y:S01]  /*09c0*/  @!P2 F2F.F64.F32 R10, R15 ;  /* 0x0000000f000aa310 */ /* 0x000e220000201800 */
[----:B------:R-:W-:Y:S01]  /*09d0*/  @!P0 DFMA R18, R6, R6, R18 ;  /* 0x000000060612822b */ /* 0x000fe20000000012 */
[----:B------:R-:W-:Y:S01]  /*09e0*/  @P3 IADD3 R3, PT, PT, R3, 0x1, RZ ;  /* 0x0000000103033810 */ /* 0x000fe20007ffe0ff */
[----:B-1----:R-:W-:-:S05]  /*09f0*/  @!P1 DADD R16, R16, R8 ;  /* 0x0000000010109229 */ /* 0x002fca0000000008 */
[----:B------:R-:W1:Y:S01]  /*0a00*/  @!P3 F2F.F64.F32 R6, R22 ;  /* 0x000000160006b310 */ /* 0x000e620000201800 */
[----:B------:R-:W-:Y:S02]  /*0a10*/  @!P1 DFMA R18, R8, R8, R18 ;  /* 0x000000080812922b */ /* 0x000fe40000000012 */
[----:B0-----:R-:W-:-:S06]  /*0a20*/  @!P2 DADD R16, R16, R10 ;  /* 0x000000001010a229 */ /* 0x001fcc000000000a */
[----:B------:R-:W-:Y:S02]  /*0a30*/  @!P2 DFMA R18, R10, R10, R18 ;  /* 0x0000000a0a12a22b */ /* 0x000fe40000000012 */
[----:B-1----:R-:W-:-:S06]  /*0a40*/  @!P3 DADD R16, R16, R6 ;  /* 0x000000001010b229 */ /* 0x002fcc0000000006 */
[----:B------:R-:W-:-:S11]  /*0a50*/  @!P3 DFMA R18, R6, R6, R18 ;  /* 0x000000060612b22b */ /* 0x000fd60000000012 */
.L_x_7:
[----:B------:R-:W-:Y:S05]  /*0a60*/  @!P4 BRA `(.L_x_6) ;  /* 0x000000000084c947 */ /* 0x000fea0003800000 */
[----:B------:R-:W-:Y:S02]  /*0a70*/  ISETP.NE.AND P0, PT, R26, 0x1, PT ;  /* 0x000000011a00780c */ /* 0x000fe40003f05270 */
[----:B------:R-:W-:-:S04]  /*0a80*/  LOP3.LUT R0, R0, 0x1, RZ, 0xc0, !PT ;  /* 0x0000000100007812 */ /* 0x000fc800078ec0ff */
[----:B------:R-:W-:-:S07]  /*0a90*/  ISETP.NE.U32.AND P2, PT, R0, 0x1, PT ;  /* 0x000000010000780c */ /* 0x000fce0003f45070 */
[----:B------:R-:W-:Y:S06]  /*0aa0*/  @!P0 BRA `(.L_x_8) ;  /* 0x0000000000488947 */ /* 0x000fec0003800000 */
[----:B------:R-:W0:Y:S08]  /*0ab0*/  LDC R9, c[0x0][0x398] ;  /* 0x0000e600ff097b82 */ /* 0x000e300000000800 */
[----:B------:R-:W1:Y:S01]  /*0ac0*/  LDC.64 R6, c[0x0][0x380] ;  /* 0x0000e000ff067b82 */ /* 0x000e620000000a00 */
[----:B0-----:R-:W-:-:S04]  /*0ad0*/  IMAD R23, R14, R9, R13 ;  /* 0x000000090e177224 */ /* 0x001fc800078e020d */
[----:B-1----:R-:W-:-:S05]  /*0ae0*/  IMAD.WIDE R22, R23, 0x4, R6 ;  /* 0x0000000417167825 */ /* 0x002fca00078e0206 */
[----:B------:R-:W2:Y:S01]  /*0af0*/  LDG.E.CONSTANT R6, desc[UR4][R22.64] ;  /* 0x0000000416067981 */ /* 0x000ea2000c1e9900 */
[----:B------:R-:W-:-:S06]  /*0b00*/  IMAD.WIDE R8, R9, 0x4, R22 ;  /* 0x0000000409087825 */ /* 0x000fcc00078e0216 */
[----:B------:R-:W3:Y:S01]  /*0b10*/  LDG.E.CONSTANT R8, desc[UR4][R8.64] ;  /* 0x0000000408087981 */ /* 0x000ee2000c1e9900 */
[----:B------:R-:W-:Y:S01]  /*0b20*/  VIADD R14, R14, 0x2 ;  /* 0x000000020e0e7836 */ /* 0x000fe20000000000 */
[----:B--2---:R-:W-:Y:S02]  /*0b30*/  FSETP.NAN.AND P0, PT, |R6|, |R6|, PT ;  /* 0x400000060600720b */ /* 0x004fe40003f08200 */
[----:B---3--:R-:W-:-:S11]  /*0b40*/  FSETP.NAN.AND P1, PT, |R8|, |R8|, PT ;  /* 0x400000080800720b */ /* 0x008fd60003f28200 */
[----:B------:R-:W0:Y:S01]  /*0b50*/  @!P0 F2F.F64.F32 R6, R6 ;  /* 0x0000000600068310 */ /* 0x000e220000201800 */
[----:B------:R-:W-:-:S04]  /*0b60*/  @P0 VIADD R3, R3, 0x1 ;  /* 0x0000000103030836 */ /* 0x000fc80000000000 */
[----:B------:R-:W-:-:S03]  /*0b70*/  @P1 VIADD R3, R3, 0x1 ;  /* 0x0000000103031836 */ /* 0x000fc60000000000 */
[----:B------:R-:W1:Y:S01]  /*0b80*/  @!P1 F2F.F64.F32 R10, R8 ;  /* 0x00000008000a9310 */ /* 0x000e620000201800 */
[----:B0-----:R-:W-:Y:S02]  /*0b90*/  @!P0 DADD R16, R16, R6 ;  /* 0x0000000010108229 */ /* 0x001fe40000000006 */
[----:B------:R-:W-:-:S06]  /*0ba0*/  @!P0 DFMA R18, R6, R6, R18 ;  /* 0x000000060612822b */ /* 0x000fcc0000000012 */
[----:B-1----:R-:W-:Y:S02]  /*0bb0*/  @!P1 DADD R16, R16, R10 ;  /* 0x0000000010109229 */ /* 0x002fe4000000000a */
[----:B------:R-:W-:-:S11]  /*0bc0*/  @!P1 DFMA R18, R10, R10, R18 ;  /* 0x0000000a0a12922b */ /* 0x000fd60000000012 */
.L_x_8:
[----:B------:R-:W-:Y:S05]  /*0bd0*/  @P2 BRA `(.L_x_6) ;  /* 0x0000000000282947 */ /* 0x000fea0003800000 */
[----:B------:R-:W0:Y:S01]  /*0be0*/  LDC.64 R6, c[0x0][0x380] ;  /* 0x0000e000ff067b82 */ /* 0x000e220000000a00 */
[----:B------:R-:W1:Y:S02]  /*0bf0*/  LDCU UR6, c[0x0][0x398] ;  /* 0x00007300ff0677ac */ /* 0x000e640008000800 */
[----:B-1----:R-:W-:-:S04]  /*0c00*/  IMAD R5, R14, UR6, R13 ;  /* 0x000000060e057c24 */ /* 0x002fc8000f8e020d */
[----:B0-----:R-:W-:-:S06]  /*0c10*/  IMAD.WIDE R6, R5, 0x4, R6 ;  /* 0x0000000405067825 */ /* 0x001fcc00078e0206 */
[----:B------:R-:W2:Y:S02]  /*0c20*/  LDG.E.CONSTANT R6, desc[UR4][R6.64] ;  /* 0x0000000406067981 */ /* 0x000ea4000c1e9900 */
[----:B--2---:R-:W-:-:S13]  /*0c30*/  FSETP.NAN.AND P0, PT, |R6|, |R6|, PT ;  /* 0x400000060600720b */ /* 0x004fda0003f08200 */
[----:B------:R-:W0:Y:S01]  /*0c40*/  @!P0 F2F.F64.F32 R8, R6 ;  /* 0x0000000600088310 */ /* 0x000e220000201800 */
[----:B------:R-:W-:Y:S01]  /*0c50*/  @P0 IADD3 R3, PT, PT, R3, 0x1, RZ ;  /* 0x0000000103030810 */ /* 0x000fe20007ffe0ff */
[----:B0-----:R-:W-:Y:S02]  /*0c60*/  @!P0 DADD R16, R16, R8 ;  /* 0x0000000010108229 */ /* 0x001fe40000000008 */
[----:B------:R-:W-:-:S11]  /*0c70*/  @!P0 DFMA R18, R8, R8, R18 ;  /* 0x000000080812822b */ /* 0x000fd60000000012 */
.L_x_6:
[----:B------:R-:W0:Y:S02]  /*0c80*/  LDCU UR6, c[0x0][0x39c] ;  /* 0x00007380ff0677ac */ /* 0x000e240008000800 */
[----:B0-----:R-:W-:-:S13]  /*0c90*/  ISETP.GT.AND P0, PT, R2, UR6, PT ;  /* 0x0000000602007c0c */ /* 0x001fda000bf04270 */
[----:B------:R-:W-:Y:S05]  /*0ca0*/  @P0 BRA `(.L_x_9) ;  /* 0x0000000000c00947 */ /* 0x000fea0003800000 */
[----:B------:R-:W-:Y:S01]  /*0cb0*/  ISETP.NE.AND P0, PT, R3, RZ, PT ;  /* 0x000000ff0300720c */ /* 0x000fe20003f05270 */
[----:B------:R-:W-:-:S12]  /*0cc0*/  VIADD R6, R2, 0xffffffff ;  /* 0xffffffff02067836 */ /* 0x000fd80000000000 */
[----:B------:R-:W-:Y:S05]  /*0cd0*/  @P0 BRA `(.L_x_10) ;  /* 0x00000000009c0947 */ /* 0x000fea0003800000 */
[----:B------:R-:W-:Y:S01]  /*0ce0*/  DMUL R8, R16, R20 ;  /* 0x0000001410087228 */ /* 0x000fe20000000000 */
[----:B------:R-:W-:Y:S01]  /*0cf0*/  IMAD.MOV.U32 R14, RZ, RZ, 0x0 ;  /* 0x00000000ff0e7424 */ /* 0x000fe200078e00ff */
[----:B------:R-:W-:Y:S01]  /*0d00*/  MOV R15, 0x3fd80000 ;  /* 0x3fd80000000f7802 */ /* 0x000fe20000000f00 */
[----:B------:R-:W0:Y:S05]  /*0d10*/  LDCU UR6, c[0x0][0x394] ;  /* 0x00007280ff0677ac */ /* 0x000e2a0008000800 */
[----:B------:R-:W-:-:S08]  /*0d20*/  DMUL R22, R8, R8 ;  /* 0x0000000808167228 */ /* 0x000fd00000000000 */
[----:B------:R-:W-:Y:S01]  /*0d30*/  DFMA R22, R18, R20, -R22 ;  /* 0x000000141216722b */ /* 0x000fe20000000816 */
[----:B0-----:R-:W-:-:S05]  /*0d40*/  FSETP.NEU.AND P1, PT, RZ, UR6, PT ;  /* 0x00000006ff007c0b */ /* 0x001fca000bf2d000 */
[----:B------:R-:W0:Y:S02]  /*0d50*/  MUFU.RSQ64H R9, R23 ;  /* 0x0000001700097308 */ /* 0x000e240000001c00 */
[----:B------:R-:W-:Y:S02]  /*0d60*/  DSETP.GT.AND P0, PT, R22, RZ, PT ;  /* 0x000000ff1600722a */ /* 0x000fe40003f04000 */
[----:B------:R-:W-:-:S05]  /*0d70*/  VIADD R8, R23, 0xfcb00000 ;  /* 0xfcb0000017087836 */ /* 0x000fca0000000000 */
[----:B------:R-:W-:Y:S01]  /*0d80*/  ISETP.GE.U32.AND P2, PT, R8, 0x7ca00000, PT ;  /* 0x7ca000000800780c */ /* 0x000fe20003f46070 */
[----:B0-----:R-:W-:-:S08]  /*0d90*/  DMUL R10, R8, R8 ;  /* 0x00000008080a7228 */ /* 0x001fd00000000000 */
[----:B------:R-:W-:-:S08]  /*0da0*/  DFMA R10, R22, -R10, 1 ;  /* 0x3ff00000160a742b */ /* 0x000fd0000000080a */
[----:B------:R-:W-:Y:S02]  /*0db0*/  DFMA R14, R10, R14, 0.5 ;  /* 0x3fe000000a0e742b */ /* 0x000fe4000000000e */
[----:B------:R-:W-:-:S08]  /*0dc0*/  DMUL R10, R8, R10 ;  /* 0x0000000a080a7228 */ /* 0x000fd00000000000 */
[----:B------:R-:W-:-:S08]  /*0dd0*/  DFMA R14, R14, R10, R8 ;  /* 0x0000000a0e0e722b */ /* 0x000fd00000000008 */
[----:B------:R-:W-:Y:S02]  /*0de0*/  DMUL R28, R22, R14 ;  /* 0x0000000e161c7228 */ /* 0x000fe40000000000 */
[----:B------:R-:W-:Y:S02]  /*0df0*/  VIADD R27, R15, 0xfff00000 ;  /* 0xfff000000f1b7836 */ /* 0x000fe40000000000 */
[----:B------:R-:W-:-:S04]  /*0e00*/  IMAD.MOV.U32 R26, RZ, RZ, R14 ;  /* 0x000000ffff1a7224 */ /* 0x000fc800078e000e */
[----:B------:R-:W-:-:S08]  /*0e10*/  DFMA R24, R28, -R28, R22 ;  /* 0x8000001c1c18722b */ /* 0x000fd00000000016 */
[----:B------:R-:W-:Y:S01]  /*0e20*/  DFMA R10, R24, R26, R28 ;  /* 0x0000001a180a722b */ /* 0x000fe2000000001c */
[----:B------:R-:W-:Y:S10]  /*0e30*/  @!P2 BRA `(.L_x_11) ;  /* 0x000000000014a947 */ /* 0x000ff40003800000 */
[----:B------:R-:W-:Y:S01]  /*0e40*/  IMAD.MOV.U32 R26, RZ, RZ, R14 ;  /* 0x000000ffff1a7224 */ /* 0x000fe200078e000e */
[----:B------:R-:W-:-:S07]  /*0e50*/  MOV R0, 0xe70 ;  /* 0x00000e7000007802 */ /* 0x000fce0000000f00 */
[----:B------:R-:W-:Y:S05]  /*0e60*/  CALL.REL.NOINC `($__internal_1_$__cuda_sm20_dsqrt_rn_f64_mediumpath_v1) ;  /* 0x0000001400a87944 */ /* 0x000fea0003c00000 */
[----:B------:R-:W-:Y:S01]  /*0e70*/  MOV R10, R36 ;  /* 0x00000024000a7202 */ /* 0x000fe20000000f00 */
[----:B------:R-:W-:-:S07]  /*0e80*/  IMAD.MOV.U32 R11, RZ, RZ, R37 ;  /* 0x000000ffff0b7224 */ /* 0x000fce00078e0025 */
.L_x_11:
[----:B------:R-:W0:Y:S01]  /*0e90*/  LDCU UR6, c[0x0][0x394] ;  /* 0x00007280ff0677ac */ /* 0x000e220008000800 */
[----:B------:R-:W1:Y:S01]  /*0ea0*/  LDC.64 R14, c[0x0][0x3a0] ;  /* 0x0000e800ff0e7b82 */ /* 0x000e620000000a00 */
[----:B0-----:R-:W0:Y:S01]  /*0eb0*/  F2F.F64.F32 R8, UR6 ;  /* 0x0000000600087d10 */ /* 0x001e220008201800 */
[----:B------:R-:W2:Y:S01]  /*0ec0*/  LDCU UR6, c[0x0][0x398] ;  /* 0x00007300ff0677ac */ /* 0x000ea20008000800 */
[----:B0-----:R-:W-:Y:S01]  /*0ed0*/  DMUL R8, R8, R10 ;  /* 0x0000000a08087228 */ /* 0x001fe20000000000 */
[----:B--2---:R-:W-:-:S04]  /*0ee0*/  IMAD R7, R6, UR6, R13 ;  /* 0x0000000606077c24 */ /* 0x004fc8000f8e020d */
[----:B-1----:R-:W-:-:S05]  /*0ef0*/  IMAD.WIDE.U32 R6, R7, 0x4, R14 ;  /* 0x0000000407067825 */ /* 0x002fca00078e000e */
[----:B------:R-:W0:Y:S02]  /*0f00*/  F2F.F32.F64 R8, R8 ;  /* 0x0000000800087310 */ /* 0x000e240000301000 */
[----:B0-----:R-:W-:-:S04]  /*0f10*/  FSEL R0, R8, RZ, P0 ;  /* 0x000000ff08007208 */ /* 0x001fc80000000000 */
[----:B------:R-:W-:-:S05]  /*0f20*/  FSEL R5, R0, RZ, P1 ;  /* 0x000000ff00057208 */ /* 0x000fca0000800000 */
[----:B------:R0:W-:Y:S01]  /*0f30*/  STG.E desc[UR4][R6.64], R5 ;  /* 0x0000000506007986 */ /* 0x0001e2000c101904 */
[----:B------:R-:W-:Y:S05]  /*0f40*/  BRA `(.L_x_9) ;  /* 0x0000000000187947 */ /* 0x000fea0003800000 */
.L_x_10:
[----:B------:R-:W0:Y:S01]  /*0f50*/  LDC.64 R8, c[0x0][0x3a0] ;  /* 0x0000e800ff087b82 */ /* 0x000e220000000a00 */
[----:B------:R-:W1:Y:S01]  /*0f60*/  LDCU UR6, c[0x0][0x398] ;  /* 0x00007300ff0677ac */ /* 0x000e620008000800 */
[----:B------:R-:W-:Y:S02]  /*0f70*/  IMAD.MOV.U32 R7, RZ, RZ, 0x7fffffff ;  /* 0x7fffffffff077424 */ /* 0x000fe400078e00ff */
[----:B-1----:R-:W-:-:S04]  /*0f80*/  IMAD R5, R6, UR6, R13 ;  /* 0x0000000606057c24 */ /* 0x002fc8000f8e020d */
[----:B0-----:R-:W-:-:S05]  /*0f90*/  IMAD.WIDE.U32 R8, R5, 0x4, R8 ;  /* 0x0000000405087825 */ /* 0x001fca00078e0008 */
[----:B------:R1:W-:Y:S02]  /*0fa0*/  STG.E desc[UR4][R8.64], R7 ;  /* 0x0000000708007986 */ /* 0x0003e4000c101904 */
.L_x_9:
[----:B------:R-:W2:Y:S02]  /*0fb0*/  LDCU UR6, c[0x0][0x39c] ;  /* 0x00007380ff0677ac */ /* 0x000ea40008000800 */
[----:B--2---:R-:W-:-:S13]  /*0fc0*/  ISETP.GE.AND P0, PT, R2, UR6, PT ;  /* 0x0000000602007c0c */ /* 0x004fda000bf06270 */
[----:B------:R-:W-:Y:S05]  /*0fd0*/  @P0 EXIT ;  /* 0x000000000000094d */ /* 0x000fea0003800000 */
[----:B------:R-:W2:Y:S01]  /*0fe0*/  LDCU UR7, c[0x0][0x394] ;  /* 0x00007280ff0777ac */ /* 0x000ea20008000800 */
[----:B------:R-:W-:-:S04]  /*0ff0*/  IADD3 R0, PT, PT, -R2, UR6, RZ ;  /* 0x0000000602007c10 */ /* 0x000fc8000fffe1ff */
[----:B------:R-:W-:Y:S01]  /*1000*/  LOP3.LUT P0, R0, R0, 0x3, RZ, 0xc0, !PT ;  /* 0x0000000300007812 */ /* 0x000fe2000780c0ff */
[----:B--2---:R-:W2:-:S12]  /*1010*/  F2F.F64.F32 R14, UR7 ;  /* 0x00000007000e7d10 */ /* 0x004e980008201800 */
[----:B------:R-:W-:Y:S05]  /*1020*/  @!P0 BRA `(.L_x_12) ;  /* 0x0000000000fc8947 */ /* 0x000fea0003800000 */
[----:B------:R-:W3:Y:S01]  /*1030*/  LDCU UR6, c[0x0][0x398] ;  /* 0x00007300ff0677ac */ /* 0x000ee20008000800 */
[----:B0-----:R-:W-:Y:S01]  /*1040*/  IMAD.MOV R5, RZ, RZ, -R0 ;  /* 0x000000ffff057224 */ /* 0x001fe200078e0a00 */
[----:B------:R-:W0:Y:S01]  /*1050*/  LDCU UR7, c[0x0][0x394] ;  /* 0x00007280ff0777ac */ /* 0x000e220008000800 */
[--C-:B---3--:R-:W-:Y:S02]  /*1060*/  IMAD R6, R2, UR6, R13.reuse ;  /* 0x0000000602067c24 */ /* 0x108fe4000f8e020d */
[----:B01----:R-:W-:-:S07]  /*1070*/  IMAD R7, R4, UR6, R13 ;  /* 0x0000000604077c24 */ /* 0x003fce000f8e020d */
.L_x_15:
[----:B------:R-:W0:Y:S02]  /*1080*/  LDC.64 R10, c[0x0][0x380] ;  /* 0x0000e000ff0a7b82 */ /* 0x000e240000000a00 */
[----:B0--3--:R-:W-:-:S06]  /*1090*/  IMAD.WIDE R8, R7, 0x4, R10 ;  /* 0x0000000407087825 */ /* 0x009fcc00078e020a */
[----:B------:R-:W3:Y:S01]  /*10a0*/  LDG.E.CONSTANT R8, desc[UR4][R8.64] ;  /* 0x0000000408087981 */ /* 0x000ee2000c1e9900 */
[----:B------:R-:W-:-:S06]  /*10b0*/  IMAD.WIDE.U32 R10, R6, 0x4, R10 ;  /* 0x00000004060a7825 */ /* 0x000fcc00078e000a */
[----:B------:R-:W4:Y:S01]  /*10c0*/  LDG.E.CONSTANT R10, desc[UR4][R10.64] ;  /* 0x000000040a0a7981 */ /* 0x000f22000c1e9900 */
[----:B---3--:R-:W-:Y:S02]  /*10d0*/  FSETP.NAN.AND P0, PT, |R8|, |R8|, PT ;  /* 0x400000080800720b */ /* 0x008fe40003f08200 */
[----:B----4-:R-:W-:-:S11]  /*10e0*/  FSETP.NAN.AND P1, PT, |R10|, |R10|, PT ;  /* 0x4000000a0a00720b */ /* 0x010fd60003f28200 */
[----:B------:R-:W0:Y:S01]  /*10f0*/  @!P0 F2F.F64.F32 R22, R8 ;  /* 0x0000000800168310 */ /* 0x000e220000201800 */
[----:B------:R-:W-:-:S05]  /*1100*/  @P0 IADD3 R3, PT, PT, R3, -0x1, RZ ;  /* 0xffffffff03030810 */ /* 0x000fca0007ffe0ff */
[----:B------:R-:W-:Y:S02]  /*1110*/  @P1 VIADD R3, R3, 0x1 ;  /* 0x0000000103031836 */ /* 0x000fe40000000000 */
[----:B------:R-:W1:Y:S01]  /*1120*/  @!P1 F2F.F64.F32 R24, R10 ;  /* 0x0000000a00189310 */ /* 0x000e620000201800 */
[----:B0-----:R-:W-:Y:S02]  /*1130*/  @!P0 DADD R16, R16, -R22 ;  /* 0x0000000010108229 */ /* 0x001fe40000000816 */
[----:B------:R-:W-:Y:S01]  /*1140*/  @!P0 DFMA R18, -R22, R22, R18 ;  /* 0x000000161612822b */ /* 0x000fe20000000112 */
[----:B------:R-:W-:Y:S01]  /*1150*/  ISETP.NE.AND P0, PT, R3, RZ, PT ;  /* 0x000000ff0300720c */ /* 0x000fe20003f05270 */
[----:B------:R-:W-:-:S04]  /*1160*/  IMAD.MOV.U32 R23, RZ, RZ, 0x7fffffff ;  /* 0x7fffffffff177424 */ /* 0x000fc800078e00ff */
[----:B-1----:R-:W-:Y:S02]  /*1170*/  @!P1 DADD R16, R16, R24 ;  /* 0x0000000010109229 */ /* 0x002fe40000000018 */
[----:B------:R-:W-:-:S06]  /*1180*/  @!P1 DFMA R18, R24, R24, R18 ;  /* 0x000000181812922b */ /* 0x000fcc0000000012 */
[----:B------:R-:W-:Y:S05]  /*1190*/  @P0 BRA `(.L_x_13) ;  /* 0x0000000000780947 */ /* 0x000fea0003800000 */
[----:B------:R-:W-:Y:S01]  /*11a0*/  DMUL R8, R16, R20 ;  /* 0x0000001410087228 */ /* 0x000fe20000000000 */
[----:B------:R-:W-:Y:S01]  /*11b0*/  MOV R24, 0x0 ;  /* 0x0000000000187802 */ /* 0x000fe20000000f00 */
[----:B------:R-:W-:Y:S01]  /*11c0*/  IMAD.MOV.U32 R25, RZ, RZ, 0x3fd80000 ;  /* 0x3fd80000ff197424 */ /* 0x000fe200078e00ff */
[----:B------:R-:W-:-:S05]  /*11d0*/  FSETP.NEU.AND P1, PT, RZ, UR7, PT ;  /* 0x00000007ff007c0b */ /* 0x000fca000bf2d000 */
[----:B------:R-:W-:-:S08]  /*11e0*/  DMUL R22, R8, R8 ;  /* 0x0000000808167228 */ /* 0x000fd00000000000 */
[----:B------:R-:W-:-:S06]  /*11f0*/  DFMA R22, R18, R20, -R22 ;  /* 0x000000141216722b */ /* 0x000fcc0000000816 */
        /* <DEDUP_REMOVED lines=15> */
[----:B------:R-:W-:Y:S02]  /*12f0*/  MOV R26, R30 ;  /* 0x0000001e001a7202 */ /* 0x000fe40000000f00 */
[----:B------:R-:W-:-:S07]  /*1300*/  MOV R0, 0x1320 ;  /* 0x0000132000007802 */ /* 0x000fce0000000f00 */
[----:B--2---:R-:W-:Y:S05]  /*1310*/  CALL.REL.NOINC `($__internal_1_$__cuda_sm20_dsqrt_rn_f64_mediumpath_v1) ;  /* 0x00000010007c7944 */ /* 0x004fea0003c00000 */
[----:B------:R-:W-:Y:S02]  /*1320*/  IMAD.MOV.U32 R10, RZ, RZ, R36 ;  /* 0x000000ffff0a7224 */ /* 0x000fe400078e0024 */
[----:B------:R-:W-:-:S07]  /*1330*/  IMAD.MOV.U32 R11, RZ, RZ, R37 ;  /* 0x000000ffff0b7224 */ /* 0x000fce00078e0025 */
.L_x_14:
[----:B--2---:R-:W-:-:S10]  /*1340*/  DMUL R10, R14, R10 ;  /* 0x0000000a0e0a7228 */ /* 0x004fd40000000000 */
[----:B------:R-:W0:Y:S02]  /*1350*/  F2F.F32.F64 R10, R10 ;  /* 0x0000000a000a7310 */ /* 0x000e240000301000 */
[----:B0-----:R-:W-:-:S04]  /*1360*/  FSEL R23, R10, RZ, P0 ;  /* 0x000000ff0a177208 */ /* 0x001fc80000000000 */
[----:B------:R-:W-:-:S07]  /*1370*/  FSEL R23, R23, RZ, P1 ;  /* 0x000000ff17177208 */ /* 0x000fce0000800000 */
.L_x_13:
[----:B------:R-:W0:Y:S01]  /*1380*/  LDC.64 R8, c[0x0][0x3a0] ;  /* 0x0000e800ff087b82 */ /* 0x000e220000000a00 */
[----:B------:R-:W-:Y:S02]  /*1390*/  VIADD R5, R5, 0x1 ;  /* 0x0000000105057836 */ /* 0x000fe40000000000 */
[----:B------:R-:W-:-:S03]  /*13a0*/  VIADD R2, R2, 0x1 ;  /* 0x0000000102027836 */ /* 0x000fc60000000000 */
[----:B------:R-:W-:Y:S02]  /*13b0*/  ISETP.NE.AND P0, PT, R5, RZ, PT ;  /* 0x000000ff0500720c */ /* 0x000fe40003f05270 */
[----:B------:R-:W1:Y:S01]  /*13c0*/  LDC R0, c[0x0][0x398] ;  /* 0x0000e600ff007b82 */ /* 0x000e620000000800 */
[----:B0-----:R-:W-:-:S05]  /*13d0*/  IMAD.WIDE.U32 R8, R6, 0x4, R8 ;  /* 0x0000000406087825 */ /* 0x001fca00078e0008 */
[----:B------:R3:W-:Y:S01]  /*13e0*/  STG.E desc[UR4][R8.64], R23 ;  /* 0x0000001708007986 */ /* 0x0007e2000c101904 */
[----:B-1----:R-:W-:Y:S01]  /*13f0*/  IADD3 R7, PT, PT, R7, R0, RZ ;  /* 0x0000000007077210 */ /* 0x002fe20007ffe0ff */
[----:B------:R-:W-:-:S03]  /*1400*/  IMAD.IADD R6, R6, 0x1, R0 ;  /* 0x0000000106067824 */ /* 0x000fc600078e0200 */
[----:B------:R-:W-:Y:S05]  /*1410*/  @P0 BRA `(.L_x_15) ;  /* 0xfffffffc00180947 */ /* 0x000fea000383ffff */
.L_x_12:
[----:B0-----:R-:W0:Y:S01]  /*1420*/  LDC R5, c[0x0][0x390] ;  /* 0x0000e400ff057b82 */ /* 0x001e220000000800 */
[----:B------:R-:W0:Y:S02]  /*1430*/  LDCU UR6, c[0x0][0x39c] ;  /* 0x00007380ff0677ac */ /* 0x000e240008000800 */
[----:B0-----:R-:W-:-:S04]  /*1440*/  IADD3 R4, PT, PT, R5, -UR6, R4 ;  /* 0x8000000605047c10 */ /* 0x001fc8000fffe004 */
[----:B------:R-:W-:-:S13]  /*1450*/  ISETP.GT.U32.AND P0, PT, R4, -0x4, PT ;  /* 0xfffffffc0400780c */ /* 0x000fda0003f04070 */
[----:B------:R-:W-:Y:S05]  /*1460*/  @P0 EXIT ;  /* 0x000000000000094d */ /* 0x000fea0003800000 */
[----:B------:R-:W0:Y:S01]  /*1470*/  LDC R11, c[0x0][0x398] ;  /* 0x0000e600ff0b7b82 */ /* 0x000e220000000800 */
[C---:B------:R-:W-:Y:S01]  /*1480*/  IADD3 R4, PT, PT, R2.reuse, 0x2, RZ ;  /* 0x0000000202047810 */ /* 0x040fe20007ffe0ff */
[C---:B------:R-:W-:Y:S01]  /*1490*/  VIADD R6, R2.reuse, 0x3 ;  /* 0x0000000302067836 */ /* 0x040fe20000000000 */
[----:B------:R-:W4:Y:S01]  /*14a0*/  LDCU UR6, c[0x0][0x394] ;  /* 0x00007280ff0677ac */ /* 0x000f220008000800 */
[C---:B-1-3--:R-:W-:Y:S02]  /*14b0*/  IMAD.IADD R8, R2.reuse, 0x1, -R5 ;  /* 0x0000000102087824 */ /* 0x04afe400078e0a05 */
[-C--:B0-----:R-:W-:Y:S02]  /*14c0*/  IMAD R0, R2, R11.reuse, R11 ;  /* 0x0000000b02007224 */ /* 0x081fe400078e020b */
[-CC-:B------:R-:W-:Y:S02]  /*14d0*/  IMAD R5, R4, R11.reuse, R13.reuse ;  /* 0x0000000b04057224 */ /* 0x180fe400078e020d */
[----:B------:R-:W-:-:S02]  /*14e0*/  IMAD R7, R6, R11, R13 ;  /* 0x0000000b06077224 */ /* 0x000fc400078e020d */
[-CC-:B------:R-:W-:Y:S02]  /*14f0*/  IMAD R9, R8, R11.reuse, R13.reuse ;  /* 0x0000000b08097224 */ /* 0x180fe400078e020d */
[----:B------:R-:W-:Y:S01]  /*1500*/  IMAD R11, R2, R11, R13 ;  /* 0x0000000b020b7224 */ /* 0x000fe200078e020d */
[----:B----4-:R-:W-:-:S07]  /*1510*/  IADD3 R13, PT, PT, R0, R13, RZ ;  /* 0x0000000d000d7210 */ /* 0x010fce0007ffe0ff */
.L_x_24:
[----:B------:R-:W0:Y:S02]  /*1520*/  LDC.64 R22, c[0x0][0x380] ;  /* 0x0000e000ff167b82 */ /* 0x000e240000000a00 */
[----:B0-----:R-:W-:-:S05]  /*1530*/  IMAD.WIDE R30, R9, 0x4, R22 ;  /* 0x00000004091e7825 */ /* 0x001fca00078e0216 */
[----:B------:R-:W3:Y:S01]  /*1540*/  LDG.E.CONSTANT R24, desc[UR4][R30.64] ;  /* 0x000000041e187981 */ /* 0x000ee2000c1e9900 */
[----:B------:R-:W-:-:S06]  /*1550*/  IMAD.WIDE.U32 R22, R11, 0x4, R22 ;  /* 0x000000040b167825 */ /* 0x000fcc00078e0016 */
[----:B------:R-:W4:Y:S01]  /*1560*/  LDG.E.CONSTANT R22, desc[UR4][R22.64] ;  /* 0x0000000416167981 */ /* 0x000f22000c1e9900 */
[----:B------:R-:W-:Y:S02]  /*1570*/  MOV R33, 0x7fffffff ;  /* 0x7fffffff00217802 */ /* 0x000fe40000000f00 */
[----:B---3--:R-:W-:Y:S02]  /*1580*/  FSETP.NAN.AND P0, PT, |R24|, |R24|, PT ;  /* 0x400000181800720b */ /* 0x008fe40003f08200 */
[----:B----4-:R-:W-:-:S11]  /*1590*/  FSETP.NAN.AND P1, PT, |R22|, |R22|, PT ;  /* 0x400000161600720b */ /* 0x010fd60003f28200 */
[----:B------:R-:W0:Y:S01]  /*15a0*/  @!P0 F2F.F64.F32 R24, R24 ;  /* 0x0000001800188310 */ /* 0x000e220000201800 */
[----:B------:R-:W-:-:S04]  /*15b0*/  @P0 VIADD R3, R3, 0xffffffff ;  /* 0xffffffff03030836 */ /* 0x000fc80000000000 */
[----:B------:R-:W-:-:S03]  /*15c0*/  @P1 VIADD R3, R3, 0x1 ;  /* 0x0000000103031836 */ /* 0x000fc60000000000 */
[----:B------:R-:W1:Y:S01]  /*15d0*/  @!P1 F2F.F64.F32 R26, R22 ;  /* 0x00000016001a9310 */ /* 0x000e620000201800 */
[----:B0-----:R-:W-:Y:S02]  /*15e0*/  @!P0 DADD R16, R16, -R24 ;  /* 0x0000000010108229 */ /* 0x001fe40000000818 */
[----:B------:R-:W-:Y:S01]  /*15f0*/  @!P0 DFMA R18, -R24, R24, R18 ;  /* 0x000000181812822b */ /* 0x000fe20000000112 */
[----:B------:R-:W-:-:S05]  /*1600*/  ISETP.NE.AND P0, PT, R3, RZ, PT ;  /* 0x000000ff0300720c */ /* 0x000fca0003f05270 */
[----:B-1----:R-:W-:Y:S02]  /*1610*/  @!P1 DADD R16, R16, R26 ;  /* 0x0000000010109229 */ /* 0x002fe4000000001a */
[----:B------:R-:W-:-:S06]  /*1620*/  @!P1 DFMA R18, R26, R26, R18 ;  /* 0x0000001a1a12922b */ /* 0x000fcc0000000012 */
[----:B------:R-:W-:Y:S05]  /*1630*/  @P0 BRA `(.L_x_16) ;  /* 0x0000000000740947 */ /* 0x000fea0003800000 */
[----:B------:R-:W-:Y:S01]  /*1640*/  DMUL R22, R16, R20 ;  /* 0x0000001410167228 */ /* 0x000fe20000000000 */
[----:B------:R-:W-:Y:S01]  /*1650*/  IMAD.MOV.U32 R34, RZ, RZ, 0x0 ;  /* 0x00000000ff227424 */ /* 0x000fe200078e00ff */
[----:B------:R-:W-:Y:S02]  /*1660*/  MOV R35, 0x3fd80000 ;  /* 0x3fd8000000237802 */ /* 0x000fe40000000f00 */
[----:B------:R-:W-:-:S04]  /*1670*/  FSETP.NEU.AND P1, PT, RZ, UR6, PT ;  /* 0x00000006ff007c0b */ /* 0x000fc8000bf2d000 */
        /* <DEDUP_REMOVED lines=17> */
[----:B------:R-:W-:Y:S01]  /*1790*/  MOV R26, R34 ;  /* 0x00000022001a7202 */ /* 0x000fe20000000f00 */
[----:B------:R-:W-:Y:S01]  /*17a0*/  IMAD.MOV.U32 R8, RZ, RZ, R32 ;  /* 0x000000ffff087224 */ /* 0x000fe200078e0020 */
[----:B------:R-:W-:-:S07]  /*17b0*/  MOV R0, 0x17d0 ;  /* 0x000017d000007802 */ /* 0x000fce0000000f00 */
[----:B--2---:R-:W-:Y:S05]  /*17c0*/  CALL.REL.NOINC `($__internal_1_$__cuda_sm20_dsqrt_rn_f64_mediumpath_v1) ;  /* 0x0000000c00507944 */ /* 0x004fea0003c00000 */
.L_x_17:
[----:B--2---:R-:W-:-:S10]  /*17d0*/  DMUL R36, R14, R36 ;  /* 0x000000240e247228 */ /* 0x004fd40000000000 */
[----:B------:R-:W0:Y:S02]  /*17e0*/  F2F.F32.F64 R36, R36 ;  /* 0x0000002400247310 */ /* 0x000e240000301000 */
[----:B0-----:R-:W-:-:S04]  /*17f0*/  FSEL R33, R36, RZ, P0 ;  /* 0x000000ff24217208 */ /* 0x001fc80000000000 */
[----:B------:R-:W-:-:S07]  /*1800*/  FSEL R33, R33, RZ, P1 ;  /* 0x000000ff21217208 */ /* 0x000fce0000800000 */
.L_x_16:
[----:B------:R-:W0:Y:S08]  /*1810*/  LDC R23, c[0x0][0x398] ;  /* 0x0000e600ff177b82 */ /* 0x000e300000000800 */
[----:B------:R-:W1:Y:S01]  /*1820*/  LDC.64 R24, c[0x0][0x380] ;  /* 0x0000e000ff187b82 */ /* 0x000e620000000a00 */
[----:B0-----:R-:W-:-:S07]  /*1830*/  IMAD.WIDE R30, R23, 0x4, R30 ;  /* 0x00000004171e7825 */ /* 0x001fce00078e021e */
[----:B------:R-:W0:Y:S01]  /*1840*/  LDC.64 R22, c[0x0][0x3a0] ;  /* 0x0000e800ff167b82 */ /* 0x000e220000000a00 */
[----:B------:R-:W3:Y:S01]  /*1850*/  LDG.E.CONSTANT R26, desc[UR4][R30.64] ;  /* 0x000000041e1a7981 */ /* 0x000ee2000c1e9900 */
[----:B-1----:R-:W-:-:S06]  /*1860*/  IMAD.WIDE.U32 R24, R13, 0x4, R24 ;  /* 0x000000040d187825 */ /* 0x002fcc00078e0018 */
[----:B------:R-:W4:Y:S01]  /*1870*/  LDG.E.CONSTANT R24, desc[UR4][R24.64] ;  /* 0x0000000418187981 */ /* 0x000f22000c1e9900 */
[----:B------:R-:W-:Y:S02]  /*1880*/  IMAD.MOV.U32 R35, RZ, RZ, 0x7fffffff ;  /* 0x7fffffffff237424 */ /* 0x000fe400078e00ff */
[----:B0-----:R-:W-:-:S05]  /*1890*/  IMAD.WIDE.U32 R22, R11, 0x4, R22 ;  /* 0x000000040b167825 */ /* 0x001fca00078e0016 */
[----:B------:R0:W-:Y:S01]  /*18a0*/  STG.E desc[UR4][R22.64], R33 ;  /* 0x0000002116007986 */ /* 0x0001e2000c101904 */
[----:B---3--:R-:W-:Y:S02]  /*18b0*/  FSETP.NAN.AND P0, PT, |R26|, |R26|, PT ;  /* 0x4000001a1a00720b */ /* 0x008fe40003f08200 */
[----:B----4-:R-:W-:-:S11]  /*18c0*/  FSETP.NAN.AND P1, PT, |R24|, |R24|, PT ;  /* 0x400000181800720b */ /* 0x010fd60003f28200 */
[----:B------:R-:W1:Y:S01]  /*18d0*/  @!P0 F2F.F64.F32 R26, R26 ;  /* 0x0000001a001a8310 */ /* 0x000e620000201800 */
[----:B------:R-:W-:-:S05]  /*18e0*/  @P0 VIADD R3, R3, 0xffffffff ;  /* 0xffffffff03030836 */ /* 0x000fca0000000000 */
[----:B------:R-:W-:Y:S02]  /*18f0*/  @P1 IADD3 R3, PT, PT, R3, 0x1, RZ ;  /* 0x0000000103031810 */ /* 0x000fe40007ffe0ff */
[----:B------:R-:W3:Y:S01]  /*1900*/  @!P1 F2F.F64.F32 R28, R24 ;  /* 0x00000018001c9310 */ /* 0x000ee20000201800 */
[----:B-1----:R-:W-:Y:S02]  /*1910*/  @!P0 DADD R16, R16, -R26 ;  /* 0x0000000010108229 */ /* 0x002fe4000000081a */
[----:B------:R-:W-:Y:S01]  /*1920*/  @!P0 DFMA R18, -R26, R26, R18 ;  /* 0x0000001a1a12822b */ /* 0x000fe20000000112 */
[----:B------:R-:W-:-:S05]  /*1930*/  ISETP.NE.AND P0, PT, R3, RZ, PT ;  /* 0x000000ff0300720c */ /* 0x000fca0003f05270 */
[----:B---3--:R-:W-:Y:S02]  /*1940*/  @!P1 DADD R16, R16, R28 ;  /* 0x0000000010109229 */ /* 0x008fe4000000001c */
[----:B------:R-:W-:-:S06]  /*1950*/  @!P1 DFMA R18, R28, R28, R18 ;  /* 0x0000001c1c12922b */ /* 0x000fcc0000000012 */
[----:B0-----:R-:W-:Y:S05]  /*1960*/  @P0 BRA `(.L_x_18) ;  /* 0x0000000000740947 */ /* 0x001fea0003800000 */
        /* <DEDUP_REMOVED lines=16> */
[----:B------:R-:W-:Y:S01]  /*1a70*/  VIADD R27, R35, 0xfff00000 ;  /* 0xfff00000231b7836 */ /* 0x000fe20000000000 */
[----:B------:R-:W-:-:S05]  /*1a80*/  MOV R26, R34 ;  /* 0x00000022001a7202 */ /* 0x000fca0000000f00 */
[----:B------:R-:W-:-:S08]  /*1a90*/  DFMA R24, R28, -R28, R22 ;  /* 0x8000001c1c18722b */ /* 0x000fd00000000016 */
[----:B------:R-:W-:Y:S01]  /*1aa0*/  DFMA R36, R24, R26, R28 ;  /* 0x0000001a1824722b */ /* 0x000fe2000000001c */
[----:B------:R-:W-:Y:S10]  /*1ab0*/  @!P2 BRA `(.L_x_19) ;  /* 0x000000000010a947 */ /* 0x000ff40003800000 */
[----:B------:R-:W-:Y:S01]  /*1ac0*/  IMAD.MOV.U32 R26, RZ, RZ, R34 ;  /* 0x000000ffff1a7224 */ /* 0x000fe200078e0022 */
[----:B------:R-:W-:Y:S01]  /*1ad0*/  MOV R0, 0x1b00 ;  /* 0x00001b0000007802 */ /* 0x000fe20000000f00 */
[----:B------:R-:W-:-:S07]  /*1ae0*/  IMAD.MOV.U32 R8, RZ, RZ, R32 ;  /* 0x000000ffff087224 */ /* 0x000fce00078e0020 */
[----:B--2---:R-:W-:Y:S05]  /*1af0*/  CALL.REL.NOINC `($__internal_1_$__cuda_sm20_dsqrt_rn_f64_mediumpath_v1) ;  /* 0x0000000800847944 */ /* 0x004fea0003c00000 */
.L_x_19:
[----:B--2---:R-:W-:-:S10]  /*1b00*/  DMUL R36, R14, R36 ;  /* 0x000000240e247228 */ /* 0x004fd40000000000 */
[----:B------:R-:W0:Y:S02]  /*1b10*/  F2F.F32.F64 R36, R36 ;  /* 0x0000002400247310 */ /* 0x000e240000301000 */
[----:B0-----:R-:W-:-:S04]  /*1b20*/  FSEL R35, R36, RZ, P0 ;  /* 0x000000ff24237208 */ /* 0x001fc80000000000 */
[----:B------:R-:W-:-:S07]  /*1b30*/  FSEL R35, R35, RZ, P1 ;  /* 0x000000ff23237208 */ /* 0x000fce0000800000 */
.L_x_18:
        /* <DEDUP_REMOVED lines=13> */
[----:B------:R-:W-:-:S05]  /*1c10*/  @P0 IADD3 R3, PT, PT, R3, -0x1, RZ ;  /* 0xffffffff03030810 */ /* 0x000fca0007ffe0ff */
[----:B------:R-:W-:Y:S02]  /*1c20*/  @P1 VIADD R3, R3, 0x1 ;  /* 0x0000000103031836 */ /* 0x000fe40000000000 */
        /* <DEDUP_REMOVED lines=8> */
[----:B------:R-:W-:Y:S01]  /*1cb0*/  IMAD.MOV.U32 R34, RZ, RZ, 0x0 ;  /* 0x00000000ff227424 */ /* 0x000fe200078e00ff */
[----:B------:R-:W-:Y:S01]  /*1cc0*/  FSETP.NEU.AND P1, PT, RZ, UR6, PT ;  /* 0x00000006ff007c0b */ /* 0x000fe2000bf2d000 */
[----:B------:R-:W-:-:S05]  /*1cd0*/  IMAD.MOV.U32 R35, RZ, RZ, 0x3fd80000 ;  /* 0x3fd80000ff237424 */ /* 0x000fca00078e00ff */
[----:B------:R-:W-:-:S08]  /*1ce0*/  DMUL R22, R22, R22 ;  /* 0x0000001616167228 */ /* 0x000fd00000000000 */
[----:B------:R-:W-:-:S06]  /*1cf0*/  DFMA R22, R18, R20, -R22 ;  /* 0x000000141216722b */ /* 0x000fcc0000000816 */
[----:B------:R-:W0:Y:S02]  /*1d00*/  MUFU.RSQ64H R33, R23 ;  /* 0x0000001700217308 */ /* 0x000e240000001c00 */
[----:B------:R-:W-:Y:S02]  /*1d10*/  DSETP.GT.AND P0, PT, R22, RZ, PT ;  /* 0x000000ff1600722a */ /* 0x000fe40003f04000 */
[----:B------:R-:W-:-:S04]  /*1d20*/  IADD3 R32, PT, PT, R23, -0x3500000, RZ ;  /* 0xfcb0000017207810 */ /* 0x000fc80007ffe0ff */
[----:B------:R-:W-:Y:S02]  /*1d30*/  ISETP.GE.U32.AND P2, PT, R32, 0x7ca00000, PT ;  /* 0x7ca000002000780c */ /* 0x000fe40003f46070 */
[----:B0-----:R-:W-:-:S08]  /*1d40*/  DMUL R24, R32, R32 ;  /* 0x0000002020187228 */ /* 0x001fd00000000000 */
[----:B------:R-:W-:-:S08]  /*1d50*/  DFMA R24, R22, -R24, 1 ;  /* 0x3ff000001618742b */ /* 0x000fd00000000818 */
[----:B------:R-:W-:Y:S02]  /*1d60*/  DFMA R34, R24, R34, 0.5 ;  /* 0x3fe000001822742b */ /* 0x000fe40000000022 */
[----:B------:R-:W-:-:S08]  /*1d70*/  DMUL R24, R32, R24 ;  /* 0x0000001820187228 */ /* 0x000fd00000000000 */
[----:B------:R-:W-:-:S08]  /*1d80*/  DFMA R34, R34, R24, R32 ;  /* 0x000000182222722b */ /* 0x000fd00000000020 */
[----:B------:R-:W-:Y:S02]  /*1d90*/  DMUL R28, R22, R34 ;  /* 0x00000022161c7228 */ /* 0x000fe40000000000 */
[----:B------:R-:W-:Y:S01]  /*1da0*/  IADD3 R27, PT, PT, R35, -0x100000, RZ ;  /* 0xfff00000231b7810 */ /* 0x000fe20007ffe0ff */
[----:B------:R-:W-:-:S05]  /*1db0*/  IMAD.MOV.U32 R26, RZ, RZ, R34 ;  /* 0x000000ffff1a7224 */ /* 0x000fca00078e0022 */
[----:B------:R-:W-:-:S08]  /*1dc0*/  DFMA R24, R28, -R28, R22 ;  /* 0x8000001c1c18722b */ /* 0x000fd00000000016 */
[----:B------:R-:W-:Y:S01]  /*1dd0*/  DFMA R36, R24, R26, R28 ;  /* 0x0000001a1824722b */ /* 0x000fe2000000001c */
[----:B------:R-:W-:Y:S10]  /*1de0*/  @!P2 BRA `(.L_x_21) ;  /* 0x000000000010a947 */ /* 0x000ff40003800000 */
[----:B------:R-:W-:Y:S01]  /*1df0*/  IMAD.MOV.U32 R26, RZ, RZ, R34 ;  /* 0x000000ffff1a7224 */ /* 0x000fe200078e0022 */
[----:B------:R-:W-:Y:S02]  /*1e00*/  MOV R8, R32 ;  /* 0x0000002000087202 */ /* 0x000fe40000000f00 */
[----:B------:R-:W-:-:S07]  /*1e10*/  MOV R0, 0x1e30 ;  /* 0x00001e3000007802 */ /* 0x000fce0000000f00 */
[----:B--2---:R-:W-:Y:S05]  /*1e20*/  CALL.REL.NOINC `($__internal_1_$__cuda_sm20_dsqrt_rn_f64_mediumpath_v1) ;  /* 0x0000000400b87944 */ /* 0x004fea0003c00000 */
.L_x_21:
[----:B--2---:R-:W-:-:S10]  /*1e30*/  DMUL R36, R14, R36 ;  /* 0x000000240e247228 */ /* 0x004fd40000000000 */
[----:B------:R-:W0:Y:S02]  /*1e40*/  F2F.F32.F64 R36, R36 ;  /* 0x0000002400247310 */ /* 0x000e240000301000 */
[----:B0-----:R-:W-:-:S04]  /*1e50*/  FSEL R33, R36, RZ, P0 ;  /* 0x000000ff24217208 */ /* 0x001fc80000000000 */
[----:B------:R-:W-:-:S07]  /*1e60*/  FSEL R33, R33, RZ, P1 ;  /* 0x000000ff21217208 */ /* 0x000fce0000800000 */
.L_x_20:
[----:B------:R-:W0:Y:S08]  /*1e70*/  LDC R23, c[0x0][0x398] ;  /* 0x0000e600ff177b82 */ /* 0x000e300000000800 */
[----:B------:R-:W1:Y:S01]  /*1e80*/  LDC.64 R24, c[0x0][0x380] ;  /* 0x0000e000ff187b82 */ /* 0x000e620000000a00 */
[----:B0-----:R-:W-:-:S07]  /*1e90*/  IMAD.WIDE R30, R23, 0x4, R30 ;  /* 0x00000004171e7825 */ /* 0x001fce00078e021e */
[----:B------:R-:W0:Y:S01]  /*1ea0*/  LDC.64 R22, c[0x0][0x3a0] ;  /* 0x0000e800ff167b82 */ /* 0x000e220000000a00 */
[----:B------:R-:W3:Y:S01]  /*1eb0*/  LDG.E.CONSTANT R30, desc[UR4][R30.64] ;  /* 0x000000041e1e7981 */ /* 0x000ee2000c1e9900 */
[----:B-1----:R-:W-:-:S06]  /*1ec0*/  IMAD.WIDE.U32 R24, R7, 0x4, R24 ;  /* 0x0000000407187825 */ /* 0x002fcc00078e0018 */
[----:B------:R1:W4:Y:S02]  /*1ed0*/  LDG.E.CONSTANT R24, desc[UR4][R24.64] ;  /* 0x0000000418187981 */ /* 0x000324000c1e9900 */
[----:B-1----:R-:W-:Y:S01]  /*1ee0*/  MOV R25, 0x7fffffff ;  /* 0x7fffffff00197802 */ /* 0x002fe20000000f00 */
[----:B0-----:R-:W-:-:S05]  /*1ef0*/  IMAD.WIDE.U32 R22, R5, 0x4, R22 ;  /* 0x0000000405167825 */ /* 0x001fca00078e0016 */
[----:B------:R0:W-:Y:S01]  /*1f00*/  STG.E desc[UR4][R22.64], R33 ;  /* 0x0000002116007986 */ /* 0x0001e2000c101904 */
[----:B---3--:R-:W-:Y:S02]  /*1f10*/  FSETP.NAN.AND P0, PT, |R30|, |R30|, PT ;  /* 0x4000001e1e00720b */ /* 0x008fe40003f08200 */
[----:B----4-:R-:W-:-:S11]  /*1f20*/  FSETP.NAN.AND P1, PT, |R24|, |R24|, PT ;  /* 0x400000181800720b */ /* 0x010fd60003f28200 */
[----:B------:R-:W1:Y:S01]  /*1f30*/  @!P0 F2F.F64.F32 R26, R30 ;  /* 0x0000001e001a8310 */ /* 0x000e620000201800 */
[----:B------:R-:W-:-:S04]  /*1f40*/  @P0 VIADD R3, R3, 0xffffffff ;  /* 0xffffffff03030836 */ /* 0x000fc80000000000 */
[----:B------:R-:W-:-:S03]  /*1f50*/  @P1 VIADD R3, R3, 0x1 ;  /* 0x0000000103031836 */ /* 0x000fc60000000000 */
        /* <DEDUP_REMOVED lines=32> */
[----:B------:R-:W-:Y:S01]  /*2160*/  IMAD.MOV.U32 R32, RZ, RZ, R36 ;  /* 0x000000ffff207224 */ /* 0x000fe200078e0024 */
[----:B------:R-:W-:-:S07]  /*2170*/  MOV R33, R37 ;  /* 0x0000002500217202 */ /* 0x000fce0000000f00 */
.L_x_23:
[----:B--2---:R-:W-:-:S10]  /*2180*/  DMUL R32, R14, R32 ;  /* 0x000000200e207228 */ /* 0x004fd40000000000 */
[----:B------:R-:W0:Y:S02]  /*2190*/  F2F.F32.F64 R32, R32 ;  /* 0x0000002000207310 */ /* 0x000e240000301000 */
[----:B0-----:R-:W-:-:S04]  /*21a0*/  FSEL R25, R32, RZ, P1 ;  /* 0x000000ff20197208 */ /* 0x001fc80000800000 */
[----:B------:R-:W-:-:S07]  /*21b0*/  FSEL R25, R25, RZ, P0 ;  /* 0x000000ff19197208 */ /* 0x000fce0000000000 */
.L_x_22:
[----:B------:R-:W0:Y:S01]  /*21c0*/  LDC.64 R22, c[0x0][0x3a0] ;  /* 0x0000e800ff167b82 */ /* 0x000e220000000a00 */
[----:B------:R-:W-:-:S07]  /*21d0*/  VIADD R2, R2, 0x4 ;  /* 0x0000000402027836 */ /* 0x000fce0000000000 */
[----:B------:R-:W1:Y:S01]  /*21e0*/  LDC.64 R26, c[0x0][0x398] ;  /* 0x0000e600ff1a7b82 */ /* 0x000e620000000a00 */
[----:B0-----:R-:W-:-:S05]  /*21f0*/  IMAD.WIDE.U32 R22, R7, 0x4, R22 ;  /* 0x0000000407167825 */ /* 0x001fca00078e0016 */
[----:B------:R0:W-:Y:S01]  /*2200*/  STG.E desc[UR4][R22.64], R25 ;  /* 0x0000001916007986 */ /* 0x0001e2000c101904 */
[----:B-1----:R-:W-:Y:S01]  /*2210*/  ISETP.GE.AND P0, PT, R2, R27, PT ;  /* 0x0000001b0200720c */ /* 0x002fe20003f06270 */
[C---:B------:R-:W-:Y:S01]  /*2220*/  IMAD R13, R26.reuse, 0x4, R13 ;  /* 0x000000041a0d7824 */ /* 0x040fe200078e020d */
[C---:B------:R-:W-:Y:S01]  /*2230*/  LEA R5, R26.reuse, R5, 0x2 ;  /* 0x000000051a057211 */ /* 0x040fe200078e10ff */
[C---:B------:R-:W-:Y:S01]  /*2240*/  IMAD R11, R26.reuse, 0x4, R11 ;  /* 0x000000041a0b7824 */ /* 0x040fe200078e020b */
[C---:B------:R-:W-:Y:S01]  /*2250*/  LEA R7, R26.reuse, R7, 0x2 ;  /* 0x000000071a077211 */ /* 0x040fe200078e10ff */
[----:B------:R-:W-:-:S08]  /*2260*/  IMAD R9, R26, 0x4, R9 ;  /* 0x000000041a097824 */ /* 0x000fd000078e0209 */
[----:B0-----:R-:W-:Y:S05]  /*2270*/  @!P0 BRA `(.L_x_24) ;  /* 0xfffffff000a88947 */ /* 0x001fea000383ffff */
[----:B------:R-:W-:Y:S05]  /*2280*/  EXIT ;  /* 0x000000000000794d */ /* 0x000fea0003800000 */
        .weak           $__internal_0_$__cuda_sm20_dblrcp_rn_slowpath_v3
        .type           $__internal_0_$__cuda_sm20_dblrcp_rn_slowpath_v3,@function
        .size           $__internal_0_$__cuda_sm20_dblrcp_rn_slowpath_v3,($__internal_1_$__cuda_sm20_dsqrt_rn_f64_mediumpath_v1 - $__internal_0_$__cuda_sm20_dblrcp_rn_slowpath_v3)
$__internal_0_$__cuda_sm20_dblrcp_rn_slowpath_v3:
[----:B------:R-:W-:-:S14]  /*2290*/  DSETP.GTU.AND P0, PT, |R6|, +INF , PT ;  /* 0x7ff000000600742a */ /* 0x000fdc0003f0c200 */
[----:B------:R-:W-:Y:S05]  /*22a0*/  @P0 BRA `(.L_x_25) ;  /* 0x00000000007c0947 */ /* 0x000fea0003800000 */
[----:B------:R-:W-:-:S05]  /*22b0*/  LOP3.LUT R3, R7, 0x7fffffff, RZ, 0xc0, !PT ;  /* 0x7fffffff07037812 */ /* 0x000fca00078ec0ff */
[----:B------:R-:W-:-:S05]  /*22c0*/  VIADD R5, R3, 0xffffffff ;  /* 0xffffffff03057836 */ /* 0x000fca0000000000 */
[----:B------:R-:W-:-:S13]  /*22d0*/  ISETP.GE.U32.AND P0, PT, R5, 0x7fefffff, PT ;  /* 0x7fefffff0500780c */ /* 0x000fda0003f06070 */
[----:B------:R-:W-:Y:S01]  /*22e0*/  @P0 LOP3.LUT R9, R7, 0x7ff00000, RZ, 0x3c, !PT ;  /* 0x7ff0000007090812 */ /* 0x000fe200078e3cff */
[----:B------:R-:W-:Y:S01]  /*22f0*/  @P0 IMAD.MOV.U32 R8, RZ, RZ, RZ ;  /* 0x000000ffff080224 */ /* 0x000fe200078e00ff */
[----:B------:R-:W-:Y:S06]  /*2300*/  @P0 BRA `(.L_x_26) ;  /* 0x00000000006c0947 */ /* 0x000fec0003800000 */
[----:B------:R-:W-:-:S13]  /*2310*/  ISETP.GE.U32.AND P0, PT, R3, 0x1000001, PT ;  /* 0x010000010300780c */ /* 0x000fda0003f06070 */
[----:B------:R-:W-:Y:S05]  /*2320*/  @!P0 BRA `(.L_x_27) ;  /* 0x0000000000348947 */ /* 0x000fea0003800000 */
[----:B------:R-:W-:Y:S01]  /*2330*/  IADD3 R9, PT, PT, R7, -0x3fe00000, RZ ;  /* 0xc020000007097810 */ /* 0x000fe20007ffe0ff */
[----:B------:R-:W-:-:S03]  /*2340*/  IMAD.MOV.U32 R8, RZ, RZ, R6 ;  /* 0x000000ffff087224 */ /* 0x000fc600078e0006 */
[----:B------:R-:W0:Y:S03]  /*2350*/  MUFU.RCP64H R11, R9 ;  /* 0x00000009000b7308 */ /* 0x000e260000001800 */
[----:B0-----:R-:W-:-:S08]  /*2360*/  DFMA R14, -R8, R10, 1 ;  /* 0x3ff00000080e742b */ /* 0x001fd0000000010a */
[----:B------:R-:W-:-:S08]  /*2370*/  DFMA R14, R14, R14, R14 ;  /* 0x0000000e0e0e722b */ /* 0x000fd0000000000e */
[----:B------:R-:W-:-:S08]  /*2380*/  DFMA R14, R10, R14, R10 ;  /* 0x0000000e0a0e722b */ /* 0x000fd0000000000a */
[----:B------:R-:W-:-:S08]  /*2390*/  DFMA R10, -R8, R14, 1 ;  /* 0x3ff00000080a742b */ /* 0x000fd0000000010e */
[----:B------:R-:W-:-:S08]  /*23a0*/  DFMA R10, R14, R10, R14 ;  /* 0x0000000a0e0a722b */ /* 0x000fd0000000000e */
[----:B------:R-:W-:-:S08]  /*23b0*/  DMUL R10, R10, 2.2250738585072013831e-308 ;  /* 0x001000000a0a7828 */ /* 0x000fd00000000000 */
[----:B------:R-:W-:-:S08]  /*23c0*/  DFMA R6, -R6, R10, 1 ;  /* 0x3ff000000606742b */ /* 0x000fd0000000010a */
[----:B------:R-:W-:-:S08]  /*23d0*/  DFMA R6, R6, R6, R6 ;  /* 0x000000060606722b */ /* 0x000fd00000000006 */
[----:B------:R-:W-:Y:S01]  /*23e0*/  DFMA R8, R10, R6, R10 ;  /* 0x000000060a08722b */ /* 0x000fe2000000000a */
[----:B------:R-:W-:Y:S10]  /*23f0*/  BRA `(.L_x_26) ;  /* 0x0000000000307947 */ /* 0x000ff40003800000 */
.L_x_27:
[----:B------:R-:W-:Y:S01]  /*2400*/  DMUL R6, R6, 8.11296384146066816958e+31 ;  /* 0x4690000006067828 */ /* 0x000fe20000000000 */
[----:B------:R-:W-:-:S05]  /*2410*/  IMAD.MOV.U32 R8, RZ, RZ, R10 ;  /* 0x000000ffff087224 */ /* 0x000fca00078e000a */
[----:B------:R-:W0:Y:S02]  /*2420*/  MUFU.RCP64H R9, R7 ;  /* 0x0000000700097308 */ /* 0x000e240000001800 */
[----:B0-----:R-:W-:-:S08]  /*2430*/  DFMA R10, -R6, R8, 1 ;  /* 0x3ff00000060a742b */ /* 0x001fd00000000108 */
[----:B------:R-:W-:-:S08]  /*2440*/  DFMA R10, R10, R10, R10 ;  /* 0x0000000a0a0a722b */ /* 0x000fd0000000000a */
[----:B------:R-:W-:-:S08]  /*2450*/  DFMA R10, R8, R10, R8 ;  /* 0x0000000a080a722b */ /* 0x000fd00000000008 */
[----:B------:R-:W-:-:S08]  /*2460*/  DFMA R8, -R6, R10, 1 ;  /* 0x3ff000000608742b */ /* 0x000fd0000000010a */
[----:B------:R-:W-:-:S08]  /*2470*/  DFMA R8, R10, R8, R10 ;  /* 0x000000080a08722b */ /* 0x000fd0000000000a */
[----:B------:R-:W-:Y:S01]  /*2480*/  DMUL R8, R8, 8.11296384146066816958e+31 ;  /* 0x4690000008087828 */ /* 0x000fe20000000000 */
[----:B------:R-:W-:Y:S10]  /*2490*/  BRA `(.L_x_26) ;  /* 0x0000000000087947 */ /* 0x000ff40003800000 */
.L_x_25:
[----:B------:R-:W-:Y:S02]  /*24a0*/  LOP3.LUT R9, R7, 0x80000, RZ, 0xfc, !PT ;  /* 0x0008000007097812 */ /* 0x000fe400078efcff */
[----:B------:R-:W-:-:S07]  /*24b0*/  MOV R8, R6 ;  /* 0x0000000600087202 */ /* 0x000fce0000000f00 */
.L_x_26:
[----:B------:R-:W-:Y:S01]  /*24c0*/  MOV R6, R0 ;  /* 0x0000000000067202 */ /* 0x000fe20000000f00 */
[----:B------:R-:W-:Y:S02]  /*24d0*/  IMAD.MOV.U32 R7, RZ, RZ, 0x0 ;  /* 0x00000000ff077424 */ /* 0x000fe400078e00ff */
[----:B------:R-:W-:Y:S02]  /*24e0*/  IMAD.MOV.U32 R20, RZ, RZ, R8 ;  /* 0x000000ffff147224 */ /* 0x000fe400078e0008 */
[----:B------:R-:W-:Y:S01]  /*24f0*/  IMAD.MOV.U32 R21, RZ, RZ, R9 ;  /* 0x000000ffff157224 */ /* 0x000fe200078e0009 */
[----:B------:R-:W-:Y:S06]  /*2500*/  RET.REL.NODEC R6 `(stddev_many_series_one_param_f32) ;  /* 0xffffffd806bc7950 */ /* 0x000fec0003c3ffff */
        .weak           $__internal_1_$__cuda_sm20_dsqrt_rn_f64_mediumpath_v1
        .type           $__internal_1_$__cuda_sm20_dsqrt_rn_f64_mediumpath_v1,@function
        .size           $__internal_1_$__cuda_sm20_dsqrt_rn_f64_mediumpath_v1,(.L_x_52 - $__internal_1_$__cuda_sm20_dsqrt_rn_f64_mediumpath_v1)
$__internal_1_$__cuda_sm20_dsqrt_rn_f64_mediumpath_v1:
[----:B------:R-:W-:-:S13]  /*2510*/  ISETP.GE.U32.AND P2, PT, R8, -0x3400000, PT ;  /* 0xfcc000000800780c */ /* 0x000fda0003f46070 */
[----:B------:R-:W-:Y:S05]  /*2520*/  @!P2 BRA `(.L_x_28) ;  /* 0x000000000020a947 */ /* 0x000fea0003800000 */
[----:B------:R-:W-:-:S10]  /*2530*/  DFMA.RM R26, R24, R26, R28 ;  /* 0x0000001a181a722b */ /* 0x000fd4000000401c */
[----:B------:R-:W-:-:S05]  /*2540*/  IADD3 R24, P2, PT, R26, 0x1, RZ ;  /* 0x000000011a187810 */ /* 0x000fca0007f5e0ff */
[----:B------:R-:W-:-:S06]  /*2550*/  IMAD.X R25, RZ, RZ, R27, P2 ;  /* 0x000000ffff197224 */ /* 0x000fcc00010e061b */
[----:B------:R-:W-:-:S08]  /*2560*/  DFMA.RP R22, -R26, R24, R22 ;  /* 0x000000181a16722b */ /* 0x000fd00000008116 */
[----:B------:R-:W-:-:S06]  /*2570*/  DSETP.GT.AND P2, PT, R22, RZ, PT ;  /* 0x000000ff1600722a */ /* 0x000fcc0003f44000 */
[----:B------:R-:W-:Y:S02]  /*2580*/  FSEL R24, R24, R26, P2 ;  /* 0x0000001a18187208 */ /* 0x000fe40001000000 */
[----:B------:R-:W-:Y:S01]  /*2590*/  FSEL R25, R25, R27, P2 ;  /* 0x0000001b19197208 */ /* 0x000fe20001000000 */
[----:B------:R-:W-:Y:S06]  /*25a0*/  BRA `(.L_x_29) ;  /* 0x0000000000647947 */ /* 0x000fec0003800000 */
.L_x_28:
[----:B------:R-:W-:-:S14]  /*25b0*/  DSETP.NE.AND P2, PT, R22, RZ, PT ;  /* 0x000000ff1600722a */ /* 0x000fdc0003f45000 */
[----:B------:R-:W-:Y:S05]  /*25c0*/  @!P2 BRA `(.L_x_30) ;  /* 0x000000000058a947 */ /* 0x000fea0003800000 */
[----:B------:R-:W-:-:S13]  /*25d0*/  ISETP.GE.AND P2, PT, R23, RZ, PT ;  /* 0x000000ff1700720c */ /* 0x000fda0003f46270 */
[----:B------:R-:W-:Y:S01]  /*25e0*/  @!P2 MOV R24, 0x0 ;  /* 0x000000000018a802 */ /* 0x000fe20000000f00 */
[----:B------:R-:W-:Y:S01]  /*25f0*/  @!P2 IMAD.MOV.U32 R25, RZ, RZ, -0x80000 ;  /* 0xfff80000ff19a424 */ /* 0x000fe200078e00ff */
[----:B------:R-:W-:Y:S06]  /*2600*/  @!P2 BRA `(.L_x_29) ;  /* 0x00000000004ca947 */ /* 0x000fec0003800000 */
[----:B------:R-:W-:-:S13]  /*2610*/  ISETP.GT.AND P2, PT, R23, 0x7fefffff, PT ;  /* 0x7fefffff1700780c */ /* 0x000fda0003f44270 */
[----:B------:R-:W-:Y:S05]  /*2620*/  @P2 BRA `(.L_x_30) ;  /* 0x0000000000402947 */ /* 0x000fea0003800000 */
[----:B------:R-:W-:Y:S01]  /*2630*/  DMUL R28, R22, 8.11296384146066816958e+31 ;  /* 0x46900000161c7828 */ /* 0x000fe20000000000 */
[----:B------:R-:W-:Y:S01]  /*2640*/  MOV R26, 0x0 ;  /* 0x00000000001a7802 */ /* 0x000fe20000000f00 */
[----:B------:R-:W-:Y:S02]  /*2650*/  IMAD.MOV.U32 R22, RZ, RZ, RZ ;  /* 0x000000ffff167224 */ /* 0x000fe400078e00ff */
[----:B------:R-:W-:Y:S02]  /*2660*/  IMAD.MOV.U32 R27, RZ, RZ, 0x3fd80000 ;  /* 0x3fd80000ff1b7424 */ /* 0x000fe400078e00ff */
[----:B------:R-:W0:Y:S02]  /*2670*/  MUFU.RSQ64H R23, R29 ;  /* 0x0000001d00177308 */ /* 0x000e240000001c00 */
[----:B0-----:R-:W-:-:S08]  /*2680*/  DMUL R24, R22, R22 ;  /* 0x0000001616187228 */ /* 0x001fd00000000000 */
[----:B------:R-:W-:-:S08]  /*2690*/  DFMA R24, R28, -R24, 1 ;  /* 0x3ff000001c18742b */ /* 0x000fd00000000818 */
[----:B------:R-:W-:Y:S02]  /*26a0*/  DFMA R26, R24, R26, 0.5 ;  /* 0x3fe00000181a742b */ /* 0x000fe4000000001a */
[----:B------:R-:W-:-:S08]  /*26b0*/  DMUL R24, R22, R24 ;  /* 0x0000001816187228 */ /* 0x000fd00000000000 */
[----:B------:R-:W-:-:S08]  /*26c0*/  DFMA R24, R26, R24, R22 ;  /* 0x000000181a18722b */ /* 0x000fd00000000016 */
[----:B------:R-:W-:Y:S02]  /*26d0*/  DMUL R22, R28, R24 ;  /* 0x000000181c167228 */ /* 0x000fe40000000000 */
[----:B------:R-:W-:-:S06]  /*26e0*/  VIADD R25, R25, 0xfff00000 ;  /* 0xfff0000019197836 */ /* 0x000fcc0000000000 */
[----:B------:R-:W-:-:S08]  /*26f0*/  DFMA R26, R22, -R22, R28 ;  /* 0x80000016161a722b */ /* 0x000fd0000000001c */
[----:B------:R-:W-:-:S10]  /*2700*/  DFMA R24, R24, R26, R22 ;  /* 0x0000001a1818722b */ /* 0x000fd40000000016 */
[----:B------:R-:W-:Y:S01]  /*2710*/  IADD3 R25, PT, PT, R25, -0x3500000, RZ ;  /* 0xfcb0000019197810 */ /* 0x000fe20007ffe0ff */
[----:B------:R-:W-:Y:S06]  /*2720*/  BRA `(.L_x_29) ;  /* 0x0000000000047947 */ /* 0x000fec0003800000 */
.L_x_30:
[----:B------:R-:W-:-:S11]  /*2730*/  DADD R24, R22, R22 ;  /* 0x0000000016187229 */ /* 0x000fd60000000016 */
.L_x_29:
[----:B------:R-:W-:Y:S01]  /*2740*/  MOV R22, R0 ;  /* 0x0000000000167202 */ /* 0x000fe20000000f00 */
[----:B------:R-:W-:Y:S02]  /*2750*/  IMAD.MOV.U32 R23, RZ, RZ, 0x0 ;  /* 0x00000000ff177424 */ /* 0x000fe400078e00ff */
[----:B------:R-:W-:Y:S02]  /*2760*/  IMAD.MOV.U32 R36, RZ, RZ, R24 ;  /* 0x000000ffff247224 */ /* 0x000fe400078e0018 */
[----:B------:R-:W-:Y:S01]  /*2770*/  IMAD.MOV.U32 R37, RZ, RZ, R25 ;  /* 0x000000ffff257224 */ /* 0x000fe200078e0019 */
[----:B------:R-:W-:Y:S06]  /*2780*/  RET.REL.NODEC R22 `(stddev_many_series_one_param_f32) ;  /* 0xffffffd8161c7950 */ /* 0x000fec0003c3ffff */
.L_x_31:
[----:B------:R-:W-:-:S00]  /*2790*/  BRA `(.L_x_31) ;  /* 0xfffffffc00fc7947 */ /* 0x000fc0000383ffff */
[----:B------:R-:W-:-:S00]  /*27a0*/  NOP ;  /* 0x0000000000007918 */ /* 0x000fc00000000000 */
        /* <DEDUP_REMOVED lines=13> */
.L_x_52:


//--------------------- .text.stddev_batch_f32    --------------------------
	.section	.text.stddev_batch_f32,"ax",@progbits
	.align	128
        .global         stddev_batch_f32
        .type           stddev_batch_f32,@function
        .size           stddev_batch_f32,(.L_x_54 - stddev_batch_f32)
        .other          stddev_batch_f32,@"STO_CUDA_ENTRY STV_DEFAULT"
stddev_batch_f32:
.text.stddev_batch_f32:
[----:B------:R-:W-:Y:S01]  /*0000*/  LDC R1, c[0x0][0x37c] ;  /* 0x0000df00ff017b82 */ /* 0x000fe20000000800 */
[----:B------:R-:W0:Y:S01]  /*0010*/  S2R R0, SR_CTAID.Y ;  /* 0x0000000000007919 */ /* 0x000e220000002600 */
[----:B------:R-:W0:Y:S02]  /*0020*/  LDCU UR4, c[0x0][0x3b0] ;  /* 0x00007600ff0477ac */ /* 0x000e240008000800 */
[----:B0-----:R-:W-:-:S13]  /*0030*/  ISETP.GE.AND P0, PT, R0, UR4, PT ;  /* 0x0000000400007c0c */ /* 0x001fda000bf06270 */
[----:B------:R-:W-:Y:S05]  /*0040*/  @P0 EXIT ;  /* 0x000000000000094d */ /* 0x000fea0003800000 */
[----:B------:R-:W0:Y:S01]  /*0050*/  LDC.64 R2, c[0x0][0x3a0] ;  /* 0x0000e800ff027b82 */ /* 0x000e220000000a00 */
[----:B------:R-:W1:Y:S01]  /*0060*/  LDCU.64 UR4, c[0x0][0x358] ;  /* 0x00006b00ff0477ac */ /* 0x000e620008000a00 */
[----:B0-----:R-:W-:-:S06]  /*0070*/  IMAD.WIDE.U32 R2, R0, 0x4, R2 ;  /* 0x0000000400027825 */ /* 0x001fcc00078e0002 */
[----:B-1----:R-:W2:Y:S02]  /*0080*/  LDG.E.CONSTANT R2, desc[UR4][R2.64] ;  /* 0x0000000402027981 */ /* 0x002ea4000c1e9900 */
[----:B--2---:R-:W-:-:S13]  /*0090*/  ISETP.GE.AND P0, PT, R2, 0x1, PT ;  /* 0x000000010200780c */ /* 0x004fda0003f06270 */
[----:B------:R-:W-:Y:S05]  /*00a0*/  @!P0 EXIT ;  /* 0x000000000000894d */ /* 0x000fea0003800000 */
[----:B------:R-:W0:Y:S01]  /*00b0*/  LDC.64 R10, c[0x0][0x3a8] ;  /* 0x0000ea00ff0a7b82 */ /* 0x000e220000000a00 */
[----:B------:R-:W1:Y:S07]  /*00c0*/  S2R R3, SR_TID.X ;  /* 0x0000000000037919 */ /* 0x000e6e0000002100 */
[----:B------:R-:W1:Y:S08]  /*00d0*/  S2UR UR6, SR_CTAID.X ;  /* 0x00000000000679c3 */ /* 0x000e700000002500 */
[----:B------:R-:W1:Y:S01]  /*00e0*/  LDC R28, c[0x0][0x360] ;  /* 0x0000d800ff1c7b82 */ /* 0x000e620000000800 */
[----:B0-----:R-:W-:-:S07]  /*00f0*/  IMAD.WIDE.U32 R10, R0, 0x4, R10 ;  /* 0x00000004000a7825 */ /* 0x001fce00078e000a */
[----:B------:R-:W0:Y:S01]  /*0100*/  LDC R5, c[0x0][0x39c] ;  /* 0x0000e700ff057b82 */ /* 0x000e220000000800 */
[----:B------:R-:W2:Y:S01]  /*0110*/  LDG.E.CONSTANT R10, desc[UR4][R10.64] ;  /* 0x000000040a0a7981 */ /* 0x000ea2000c1e9900 */
[----:B------:R-:W3:Y:S01]  /*0120*/  LDCU UR7, c[0x0][0x370] ;  /* 0x00006e00ff0777ac */ /* 0x000ee20008000800 */
[C---:B-1----:R-:W-:Y:S02]  /*0130*/  IMAD R3, R28.reuse, UR6, R3 ;  /* 0x000000061c037c24 */ /* 0x042fe4000f8e0203 */
[----:B---3--:R-:W-:Y:S01]  /*0140*/  IMAD R28, R28, UR7, RZ ;  /* 0x000000071c1c7c24 */ /* 0x008fe2000f8e02ff */
[----:B0-----:R-:W-:Y:S02]  /*0150*/  IADD3 R26, PT, PT, R2, -0x1, R5 ;  /* 0xffffffff021a7810 */ /* 0x001fe40007ffe005 */
[----:B--2---:R-:W-:-:S13]  /*0160*/  FSETP.NEU.AND P0, PT, R10, RZ, PT ;  /* 0x000000ff0a00720b */ /* 0x004fda0003f0d000 */
[----:B------:R-:W-:Y:S05]  /*0170*/  @!P0 BRA `(.L_x_32) ;  /* 0x00000004007c8947 */ /* 0x000fea0003800000 */
[----:B------:R-:W0:Y:S02]  /*0180*/  LDCU UR6, c[0x0][0x398] ;  /* 0x00007300ff0677ac */ /* 0x000e240008000800 */
[----:B0-----:R-:W-:-:S13]  /*0190*/  ISETP.GE.AND P0, PT, R3, UR6, PT ;  /* 0x0000000603007c0c */ /* 0x001fda000bf06270 */
[----:B------:R-:W-:Y:S05]  /*01a0*/  @P0 EXIT ;  /* 0x000000000000094d */ /* 0x000fea0003800000 */
[----:B------:R-:W0:Y:S08]  /*01b0*/  I2F.F64.U32 R8, R2 ;  /* 0x0000000200087312 */ /* 0x000e300000201800 */
[----:B0-----:R-:W0:Y:S01]  /*01c0*/  MUFU.RCP64H R5, R9 ;  /* 0x0000000900057308 */ /* 0x001e220000001800 */
[----:B------:R-:W-:-:S05]  /*01d0*/  VIADD R4, R9, 0x300402 ;  /* 0x0030040209047836 */ /* 0x000fca0000000000 */
[----:B------:R-:W-:Y:S01]  /*01e0*/  FSETP.GEU.AND P0, PT, |R4|, 5.8789094863358348022e-39, PT ;  /* 0x004004020400780b */ /* 0x000fe20003f0e200 */
[----:B0-----:R-:W-:-:S08]  /*01f0*/  DFMA R6, -R8, R4, 1 ;  /* 0x3ff000000806742b */ /* 0x001fd00000000104 */
[----:B------:R-:W-:-:S08]  /*0200*/  DFMA R6, R6, R6, R6 ;  /* 0x000000060606722b */ /* 0x000fd00000000006 */
[----:B------:R-:W-:-:S08]  /*0210*/  DFMA R6, R4, R6, R4 ;  /* 0x000000060406722b */ /* 0x000fd00000000004 */
[----:B------:R-:W-:-:S08]  /*0220*/  DFMA R12, -R8, R6, 1 ;  /* 0x3ff00000080c742b */ /* 0x000fd00000000106 */
[----:B------:R-:W-:Y:S01]  /*0230*/  DFMA R4, R6, R12, R6 ;  /* 0x0000000c0604722b */ /* 0x000fe20000000006 */
[----:B------:R-:W-:Y:S10]  /*0240*/  @P0 BRA `(.L_x_33) ;  /* 0x0000000000100947 */ /* 0x000ff40003800000 */
[----:B------:R-:W-:Y:S02]  /*0250*/  LOP3.LUT R4, R9, 0x7fffffff, RZ, 0xc0, !PT ;  /* 0x7fffffff09047812 */ /* 0x000fe400078ec0ff */
[----:B------:R-:W-:-:S03]  /*0260*/  MOV R6, 0x290 ;  /* 0x0000029000067802 */ /* 0x000fc60000000f00 */
[----:B------:R-:W-:-:S07]  /*0270*/  VIADD R12, R4, 0xfff00000 ;  /* 0xfff00000040c7836 */ /* 0x000fce0000000000 */
[----:B------:R-:W-:Y:S05]  /*0280*/  CALL.REL.NOINC `($__internal_2_$__cuda_sm20_dblrcp_rn_slowpath_v3) ;  /* 0x00000008005c7944 */ /* 0x000fea0003c00000 */
.L_x_33:
[----:B------:R-:W0:Y:S01]  /*0290*/  LDC.64 R6, c[0x0][0x3b8] ;  /* 0x0000ee00ff067b82 */ /* 0x000e220000000a00 */
[----:B------:R-:W1:Y:S01]  /*02a0*/  F2F.F64.F32 R10, R10 ;  /* 0x0000000a000a7310 */ /* 0x000e620000201800 */
[----:B------:R-:W2:Y:S06]  /*02b0*/  LDCU UR6, c[0x0][0x398] ;  /* 0x00007300ff0677ac */ /* 0x000eac0008000800 */
[----:B------:R-:W3:Y:S02]  /*02c0*/  LDC.64 R8, c[0x0][0x390] ;  /* 0x0000e400ff087b82 */ /* 0x000ee40000000a00 */
.L_x_38:
[----:B------:R-:W-:Y:S01]  /*02d0*/  ISETP.GE.AND P0, PT, R3, R26, PT ;  /* 0x0000001a0300720c */ /* 0x000fe20003f06270 */
[----:B------:R-:W-:Y:S01]  /*02e0*/  BSSY.RECONVERGENT B0, `(.L_x_34) ;  /* 0x0000041000007945 */ /* 0x000fe20003800200 */
[----:B0-----:R-:W-:-:S11]  /*02f0*/  IMAD.MOV.U32 R25, RZ, RZ, 0x7fffffff ;  /* 0x7fffffffff197424 */ /* 0x001fd600078e00ff */
[----:B----4-:R-:W-:Y:S05]  /*0300*/  @!P0 BRA `(.L_x_35) ;  /* 0x0000000000f88947 */ /* 0x010fea0003800000 */
[C---:B------:R-:W-:Y:S01]  /*0310*/  IADD3 R17, PT, PT, R3.reuse, 0x1, -R2 ;  /* 0x0000000103117810 */ /* 0x040fe20007ffe802 */
[----:B---3--:R-:W-:-:S03]  /*0320*/  IMAD.WIDE R12, R3, 0x4, R8 ;  /* 0x00000004030c7825 */ /* 0x008fc600078e0208 */
[----:B------:R-:W-:-:S03]  /*0330*/  VIMNMX R17, PT, PT, RZ, R17, !PT ;  /* 0x00000011ff117248 */ /* 0x000fc60007fe0100 */
[----:B------:R-:W3:Y:S02]  /*0340*/  LDG.E.CONSTANT R12, desc[UR4][R12.64+0x4] ;  /* 0x000004040c0c7981 */ /* 0x000ee4000c1e9900 */
[----:B------:R-:W-:-:S06]  /*0350*/  IMAD.WIDE.U32 R14, R17, 0x4, R8 ;  /* 0x00000004110e7825 */ /* 0x000fcc00078e0008 */
[----:B------:R-:W3:Y:S02]  /*0360*/  LDG.E.CONSTANT R15, desc[UR4][R14.64] ;  /* 0x000000040e0f7981 */ /* 0x000ee4000c1e9900 */
[----:B---3--:R-:W-:-:S13]  /*0370*/  ISETP.NE.AND P0, PT, R12, R15, PT ;  /* 0x0000000f0c00720c */ /* 0x008fda0003f05270 */
[----:B------:R-:W-:Y:S05]  /*0380*/  @P0 BRA `(.L_x_35) ;  /* 0x0000000000d80947 */ /* 0x000fea0003800000 */
[----:B------:R-:W3:Y:S08]  /*0390*/  LDC.64 R12, c[0x0][0x380] ;  /* 0x0000e000ff0c7b82 */ /* 0x000ef00000000a00 */
[----:B------:R-:W4:Y:S01]  /*03a0*/  LDC.64 R14, c[0x0][0x388] ;  /* 0x0000e200ff0e7b82 */ /* 0x000f220000000a00 */
[----:B---3--:R-:W-:-:S04]  /*03b0*/  IMAD.WIDE R24, R3, 0x8, R12 ;  /* 0x0000000803187825 */ /* 0x008fc800078e020c */
[----:B------:R-:W-:Y:S02]  /*03c0*/  IMAD.WIDE.U32 R12, R17, 0x8, R12 ;  /* 0x00000008110c7825 */ /* 0x000fe400078e000c */
[----:B------:R-:W3:Y:S04]  /*03d0*/  LDG.E.64.CONSTANT R24, desc[UR4][R24.64+0x8] ;  /* 0x0000080418187981 */ /* 0x000ee8000c1e9b00 */
[----:B------:R-:W5:Y:S01]  /*03e0*/  LDG.E.64.CONSTANT R12, desc[UR4][R12.64] ;  /* 0x000000040c0c7981 */ /* 0x000f62000c1e9b00 */
[----:B----4-:R-:W-:-:S04]  /*03f0*/  IMAD.WIDE R18, R3, 0x8, R14 ;  /* 0x0000000803127825 */ /* 0x010fc800078e020e */
[----:B------:R-:W-:Y:S02]  /*0400*/  IMAD.WIDE.U32 R14, R17, 0x8, R14 ;  /* 0x00000008110e7825 */ /* 0x000fe400078e000e */
[----:B------:R4:W2:Y:S04]  /*0410*/  LDG.E.64.CONSTANT R16, desc[UR4][R18.64+0x8] ;  /* 0x0000080412107981 */ /* 0x0008a8000c1e9b00 */
[----:B------:R-:W2:Y:S01]  /*0420*/  LDG.E.64.CONSTANT R14, desc[UR4][R14.64] ;  /* 0x000000040e0e7981 */ /* 0x000ea2000c1e9b00 */
[----:B---3--:R-:W-:Y:S08]  /*0430*/  F2F.F64.F32 R22, R24 ;  /* 0x0000001800167310 */ /* 0x008ff00000201800 */
[----:B----4-:R-:W3:Y:S08]  /*0440*/  F2F.F64.F32 R18, R25 ;  /* 0x0000001900127310 */ /* 0x010ef00000201800 */
[----:B-----5:R-:W-:Y:S01]  /*0450*/  F2F.F64.F32 R20, R12 ;  /* 0x0000000c00147310 */ /* 0x020fe20000201800 */
[----:B---3--:R-:W-:-:S07]  /*0460*/  DADD R18, R22, R18 ;  /* 0x0000000016127229 */ /* 0x008fce0000000012 */
[----:B------:R-:W3:Y:S08]  /*0470*/  F2F.F64.F32 R12, R13 ;  /* 0x0000000d000c7310 */ /* 0x000ef00000201800 */
[----:B--2---:R-:W-:Y:S01]  /*0480*/  F2F.F64.F32 R24, R16 ;  /* 0x0000001000187310 */ /* 0x004fe20000201800 */
[----:B---3--:R-:W-:-:S07]  /*0490*/  DADD R20, R20, R12 ;  /* 0x0000000014147229 */ /* 0x008fce000000000c */
[----:B------:R-:W-:Y:S01]  /*04a0*/  F2F.F64.F32 R22, R14 ;  /* 0x0000000e00167310 */ /* 0x000fe20000201800 */
[----:B------:R-:W-:-:S07]  /*04b0*/  DADD R18, R18, -R20 ;  /* 0x0000000012127229 */ /* 0x000fce0000000814 */
[----:B------:R-:W2:Y:S01]  /*04c0*/  F2F.F64.F32 R16, R17 ;  /* 0x0000001100107310 */ /* 0x000ea20000201800 */
[----:B------:R-:W-:-:S07]  /*04d0*/  DMUL R18, R18, R4 ;  /* 0x0000000412127228 */ /* 0x000fce0000000000 */
[----:B------:R-:W3:Y:S01]  /*04e0*/  F2F.F64.F32 R14, R15 ;  /* 0x0000000f000e7310 */ /* 0x000ee20000201800 */
[----:B--2---:R-:W-:Y:S02]  /*04f0*/  DADD R20, R24, R16 ;  /* 0x0000000018147229 */ /* 0x004fe40000000010 */
[----:B------:R-:W-:Y:S01]  /*0500*/  DMUL R18, R18, R18 ;  /* 0x0000001212127228 */ /* 0x000fe20000000000 */
[----:B------:R-:W-:Y:S01]  /*0510*/  MOV R25, RZ ;  /* 0x000000ff00197202 */ /* 0x000fe20000000f00 */
[----:B---3--:R-:W-:-:S08]  /*0520*/  DADD R22, R22, R14 ;  /* 0x0000000016167229 */ /* 0x008fd0000000000e */
[----:B------:R-:W-:-:S08]  /*0530*/  DADD R12, R20, -R22 ;  /* 0x00000000140c7229 */ /* 0x000fd00000000816 */
[----:B------:R-:W-:-:S08]  /*0540*/  DFMA R12, R12, R4, -R18 ;  /* 0x000000040c0c722b */ /* 0x000fd00000000812 */
[----:B------:R-:W-:-:S14]  /*0550*/  DSETP.GT.AND P0, PT, R12, RZ, PT ;  /* 0x000000ff0c00722a */ /* 0x000fdc0003f04000 */
[----:B------:R-:W-:Y:S05]  /*0560*/  @!P0 BRA `(.L_x_35) ;  /* 0x0000000000608947 */ /* 0x000fea0003800000 */
[----:B------:R-:W2:Y:S01]  /*0570*/  MUFU.RSQ64H R15, R13 ;  /* 0x0000000d000f7308 */ /* 0x000ea20000001c00 */
[----:B------:R-:W-:Y:S01]  /*0580*/  VIADD R14, R13, 0xfcb00000 ;  /* 0xfcb000000d0e7836 */ /* 0x000fe20000000000 */
[----:B------:R-:W-:Y:S01]  /*0590*/  BSSY.RECONVERGENT B1, `(.L_x_36) ;  /* 0x0000013000017945 */ /* 0x000fe20003800200 */
[----:B------:R-:W-:Y:S02]  /*05a0*/  IMAD.MOV.U32 R18, RZ, RZ, 0x0 ;  /* 0x00000000ff127424 */ /* 0x000fe400078e00ff */
[----:B------:R-:W-:Y:S01]  /*05b0*/  IMAD.MOV.U32 R19, RZ, RZ, 0x3fd80000 ;  /* 0x3fd80000ff137424 */ /* 0x000fe200078e00ff */
[----:B------:R-:W-:Y:S01]  /*05c0*/  ISETP.GE.U32.AND P0, PT, R14, 0x7ca00000, PT ;  /* 0x7ca000000e00780c */ /* 0x000fe20003f06070 */
[----:B--2---:R-:W-:-:S08]  /*05d0*/  DMUL R16, R14, R14 ;  /* 0x0000000e0e107228 */ /* 0x004fd00000000000 */
        /* <DEDUP_REMOVED lines=10> */
[----:B------:R-:W-:-:S07]  /*0680*/  MOV R24, 0x6a0 ;  /* 0x000006a000187802 */ /* 0x000fce0000000f00 */
[----:B01----:R-:W-:Y:S05]  /*0690*/  CALL.REL.NOINC `($__internal_3_$__cuda_sm20_dsqrt_rn_f64_mediumpath_v1) ;  /* 0x0000000400fc7944 */ /* 0x003fea0003c00000 */
[----:B------:R-:W-:Y:S02]  /*06a0*/  IMAD.MOV.U32 R24, RZ, RZ, R14 ;  /* 0x000000ffff187224 */ /* 0x000fe400078e000e */
[----:B------:R-:W-:-:S07]  /*06b0*/  IMAD.MOV.U32 R25, RZ, RZ, R15 ;  /* 0x000000ffff197224 */ /* 0x000fce00078e000f */
.L_x_37:
[----:B------:R-:W-:Y:S05]  /*06c0*/  BSYNC.RECONVERGENT B1 ;  /* 0x0000000000017941 */ /* 0x000fea0003800200 */
.L_x_36:
[----:B-1----:R-:W-:-:S10]  /*06d0*/  DMUL R24, R10, R24 ;  /* 0x000000180a187228 */ /* 0x002fd40000000000 */
[----:B------:R4:W1:Y:S02]  /*06e0*/  F2F.F32.F64 R25, R24 ;  /* 0x0000001800197310 */ /* 0x0008640000301000 */
.L_x_35:
[----:B--2---:R-:W-:Y:S05]  /*06f0*/  BSYNC.RECONVERGENT B0 ;  /* 0x0000000000007941 */ /* 0x004fea0003800200 */
.L_x_34:
[----:B------:R-:W-:Y:S01]  /*0700*/  IMAD R13, R0, UR6, R3 ;  /* 0x00000006000d7c24 */ /* 0x000fe2000f8e0203 */
[----:B------:R-:W-:-:S03]  /*0710*/  IADD3 R3, PT, PT, R28, R3, RZ ;  /* 0x000000031c037210 */ /* 0x000fc60007ffe0ff */
[----:B0-----:R-:W-:Y:S01]  /*0720*/  IMAD.WIDE R12, R13, 0x4, R6 ;  /* 0x000000040d0c7825 */ /* 0x001fe200078e0206 */
[----:B------:R-:W-:-:S04]  /*0730*/  ISETP.GE.AND P0, PT, R3, UR6, PT ;  /* 0x0000000603007c0c */ /* 0x000fc8000bf06270 */
[----:B-1----:R0:W-:Y:S09]  /*0740*/  STG.E desc[UR4][R12.64], R25 ;  /* 0x000000190c007986 */ /* 0x0021f2000c101904 */
[----:B------:R-:W-:Y:S05]  /*0750*/  @!P0 BRA `(.L_x_38) ;  /* 0xfffffff800dc8947 */ /* 0x000fea000383ffff */
[----:B------:R-:W-:Y:S05]  /*0760*/  EXIT ;  /* 0x000000000000794d */ /* 0x000fea0003800000 */
.L_x_32:
[----:B------:R-:W0:Y:S02]  /*0770*/  LDCU UR6, c[0x0][0x398] ;  /* 0x00007300ff0677ac */ /* 0x000e240008000800 */
[----:B0-----:R-:W-:-:S13]  /*0780*/  ISETP.GE.AND P0, PT, R3, UR6, PT ;  /* 0x0000000603007c0c */ /* 0x001fda000bf06270 */
[----:B------:R-:W-:Y:S05]  /*0790*/  @P0 EXIT ;  /* 0x000000000000094d */ /* 0x000fea0003800000 */
[----:B------:R-:W0:Y:S01]  /*07a0*/  I2F.U32.RP R8, R28 ;  /* 0x0000001c00087306 */ /* 0x000e220000209000 */
[C---:B------:R-:W-:Y:S01]  /*07b0*/  IMAD.IADD R2, R28.reuse, 0x1, R3 ;  /* 0x000000011c027824 */ /* 0x040fe200078e0203 */
[----:B------:R-:W-:Y:S01]  /*07c0*/  ISETP.NE.U32.AND P2, PT, R28, RZ, PT ;  /* 0x000000ff1c00720c */ /* 0x000fe20003f45070 */
[----:B------:R-:W-:Y:S01]  /*07d0*/  IMAD.MOV R9, RZ, RZ, -R28 ;  /* 0x000000ffff097224 */ /* 0x000fe200078e0a1c */
[----:B------:R-:W-:Y:S02]  /*07e0*/  BSSY.RECONVERGENT B0, `(.L_x_39) ;  /* 0x0000028000007945 */ /* 0x000fe40003800200 */
[C---:B------:R-:W-:Y:S02]  /*07f0*/  ISETP.GE.AND P0, PT, R2.reuse, UR6, PT ;  /* 0x0000000602007c0c */ /* 0x040fe4000bf06270 */
[----:B------:R-:W-:Y:S02]  /*0800*/  VIMNMX R7, PT, PT, R2, UR6, !PT ;  /* 0x0000000602077c48 */ /* 0x000fe4000ffe0100 */
[----:B------:R-:W-:-:S04]  /*0810*/  SEL R6, RZ, 0x1, P0 ;  /* 0x00000001ff067807 */ /* 0x000fc80000000000 */
[----:B------:R-:W-:Y:S01]  /*0820*/  IADD3 R7, PT, PT, R7, -R2, -R6 ;  /* 0x8000000207077210 */ /* 0x000fe20007ffe806 */
[----:B0-----:R-:W0:Y:S02]  /*0830*/  MUFU.RCP R8, R8 ;  /* 0x0000000800087308 */ /* 0x001e240000001000 */
[----:B0-----:R-:W-:-:S06]  /*0840*/  VIADD R4, R8, 0xffffffe ;  /* 0x0ffffffe08047836 */ /* 0x001fcc0000000000 */
[----:B------:R0:W1:Y:S02]  /*0850*/  F2I.FTZ.U32.TRUNC.NTZ R5, R4 ;  /* 0x0000000400057305 */ /* 0x000064000021f000 */
[----:B0-----:R-:W-:Y:S01]  /*0860*/  MOV R4, RZ ;  /* 0x000000ff00047202 */ /* 0x001fe20000000f00 */
[----:B-1----:R-:W-:-:S04]  /*0870*/  IMAD R9, R9, R5, RZ ;  /* 0x0000000509097224 */ /* 0x002fc800078e02ff */
[----:B------:R-:W-:Y:S02]  /*0880*/  IMAD.HI.U32 R8, R5, R9, R4 ;  /* 0x0000000905087227 */ /* 0x000fe400078e0004 */
[----:B------:R-:W0:Y:S04]  /*0890*/  LDC.64 R4, c[0x0][0x3b8] ;  /* 0x0000ee00ff047b82 */ /* 0x000e280000000a00 */
[----:B------:R-:W-:-:S04]  /*08a0*/  IMAD.HI.U32 R9, R8, R7, RZ ;  /* 0x0000000708097227 */ /* 0x000fc800078e00ff */
[----:B------:R-:W-:-:S04]  /*08b0*/  IMAD.MOV R2, RZ, RZ, -R9 ;  /* 0x000000ffff027224 */ /* 0x000fc800078e0a09 */
[----:B------:R-:W-:-:S05]  /*08c0*/  IMAD R7, R28, R2, R7 ;  /* 0x000000021c077224 */ /* 0x000fca00078e0207 */
[----:B------:R-:W-:-:S13]  /*08d0*/  ISETP.GE.U32.AND P0, PT, R7, R28, PT ;  /* 0x0000001c0700720c */ /* 0x000fda0003f06070 */
[----:B------:R-:W-:Y:S02]  /*08e0*/  @P0 IMAD.IADD R7, R7, 0x1, -R28 ;  /* 0x0000000107070824 */ /* 0x000fe400078e0a1c */
[----:B------:R-:W-:-:S03]  /*08f0*/  @P0 VIADD R9, R9, 0x1 ;  /* 0x0000000109090836 */ /* 0x000fc60000000000 */
[----:B------:R-:W-:-:S13]  /*0900*/  ISETP.GE.U32.AND P1, PT, R7, R28, PT ;  /* 0x0000001c0700720c */ /* 0x000fda0003f26070 */
[----:B------:R-:W-:Y:S02]  /*0910*/  @P1 IADD3 R9, PT, PT, R9, 0x1, RZ ;  /* 0x0000000109091810 */ /* 0x000fe40007ffe0ff */
[----:B------:R-:W-:-:S05]  /*0920*/  @!P2 LOP3.LUT R9, RZ, R28, RZ, 0x33, !PT ;  /* 0x0000001cff09a212 */ /* 0x000fca00078e33ff */
[----:B------:R-:W-:-:S05]  /*0930*/  IMAD.IADD R2, R6, 0x1, R9 ;  /* 0x0000000106027824 */ /* 0x000fca00078e0209 */
[C---:B------:R-:W-:Y:S02]  /*0940*/  LOP3.LUT R6, R2.reuse, 0x3, RZ, 0xc0, !PT ;  /* 0x0000000302067812 */ /* 0x040fe400078ec0ff */
[----:B------:R-:W-:Y:S02]  /*0950*/  ISETP.GE.U32.AND P1, PT, R2, 0x3, PT ;  /* 0x000000030200780c */ /* 0x000fe40003f26070 */
[----:B------:R-:W-:-:S13]  /*0960*/  ISETP.NE.AND P0, PT, R6, 0x3, PT ;  /* 0x000000030600780c */ /* 0x000fda0003f05270 */
[----:B0-----:R-:W-:Y:S05]  /*0970*/  @!P0 BRA `(.L_x_40) ;  /* 0x0000000000388947 */ /* 0x001fea0003800000 */
[----:B------:R-:W0:Y:S01]  /*0980*/  LDC.64 R8, c[0x0][0x3b8] ;  /* 0x0000ee00ff087b82 */ /* 0x000e220000000a00 */
[----:B------:R-:W-:Y:S02]  /*0990*/  VIADD R2, R2, 0x1 ;  /* 0x0000000102027836 */ /* 0x000fe40000000000 */
[----:B------:R-:W-:-:S03]  /*09a0*/  IMAD R11, R0, UR6, R3 ;  /* 0x00000006000b7c24 */ /* 0x000fc6000f8e0203 */
[----:B------:R-:W-:-:S05]  /*09b0*/  LOP3.LUT R2, R2, 0x3, RZ, 0xc0, !PT ;  /* 0x0000000302027812 */ /* 0x000fca00078ec0ff */
[----:B------:R-:W-:-:S07]  /*09c0*/  IMAD.MOV R2, RZ, RZ, -R2 ;  /* 0x000000ffff027224 */ /* 0x000fce00078e0a02 */
.L_x_41:
[----:B------:R-:W-:Y:S01]  /*09d0*/  ISETP.GE.AND P0, PT, R3, R26, PT ;  /* 0x0000001a0300720c */ /* 0x000fe20003f06270 */
[----:B01----:R-:W-:Y:S01]  /*09e0*/  IMAD.WIDE R6, R11, 0x4, R8 ;  /* 0x000000040b067825 */ /* 0x003fe200078e0208 */
[----:B------:R-:W-:Y:S02]  /*09f0*/  IADD3 R2, PT, PT, R2, 0x1, RZ ;  /* 0x0000000102027810 */ /* 0x000fe40007ffe0ff */
[----:B------:R-:W-:Y:S01]  /*0a00*/  FSEL R13, RZ, +QNAN , P0 ;  /* 0x7fffffffff0d7808 */ /* 0x000fe20000000000 */
[----:B------:R-:W-:Y:S01]  /*0a10*/  IMAD.IADD R3, R28, 0x1, R3 ;  /* 0x000000011c037824 */ /* 0x000fe200078e0203 */
[----:B------:R-:W-:Y:S01]  /*0a20*/  ISETP.NE.AND P0, PT, R2, RZ, PT ;  /* 0x000000ff0200720c */ /* 0x000fe20003f05270 */
[----:B------:R-:W-:Y:S02]  /*0a30*/  IMAD.IADD R11, R28, 0x1, R11 ;  /* 0x000000011c0b7824 */ /* 0x000fe400078e020b */
[----:B------:R1:W-:Y:S10]  /*0a40*/  STG.E desc[UR4][R6.64], R13 ;  /* 0x0000000d06007986 */ /* 0x0003f4000c101904 */
[----:B------:R-:W-:Y:S05]  /*0a50*/  @P0 BRA `(.L_x_41) ;  /* 0xfffffffc00dc0947 */ /* 0x000fea000383ffff */
.L_x_40:
[----:B------:R-:W-:Y:S05]  /*0a60*/  BSYNC.RECONVERGENT B0 ;  /* 0x0000000000007941 */ /* 0x000fea0003800200 */
.L_x_39:
[----:B------:R-:W-:Y:S05]  /*0a70*/  @!P1 EXIT ;  /* 0x000000000000994d */ /* 0x000fea0003800000 */
.L_x_42:
[--C-:B01----:R-:W-:Y:S01]  /*0a80*/  IMAD R7, R0, UR6, R3.reuse ;  /* 0x0000000600077c24 */ /* 0x103fe2000f8e0203 */
[-C--:B------:R-:W-:Y:S01]  /*0a90*/  ISETP.GE.AND P3, PT, R3, R26.reuse, PT ;  /* 0x0000001a0300720c */ /* 0x080fe20003f66270 */
[C---:B------:R-:W-:Y:S02]  /*0aa0*/  IMAD.IADD R13, R28.reuse, 0x1, R3 ;  /* 0x000000011c0d7824 */ /* 0x040fe400078e0203 */
[----:B------:R-:W-:Y:S01]  /*0ab0*/  IMAD.WIDE R6, R7, 0x4, R4 ;  /* 0x0000000407067825 */ /* 0x000fe200078e0204 */
[----:B------:R-:W-:Y:S02]  /*0ac0*/  FSEL R21, RZ, +QNAN , P3 ;  /* 0x7fffffffff157808 */ /* 0x000fe40001800000 */
[C---:B------:R-:W-:Y:S02]  /*0ad0*/  IADD3 R11, PT, PT, R28.reuse, R13, RZ ;  /* 0x0000000d1c0b7210 */ /* 0x040fe40007ffe0ff */
[-C--:B------:R-:W-:Y:S01]  /*0ae0*/  ISETP.GE.AND P0, PT, R13, R26.reuse, PT ;  /* 0x0000001a0d00720c */ /* 0x080fe20003f06270 */
[C---:B------:R-:W-:Y:S01]  /*0af0*/  IMAD.WIDE R8, R28.reuse, 0x4, R6 ;  /* 0x000000041c087825 */ /* 0x040fe200078e0206 */
[----:B------:R-:W-:Y:S01]  /*0b00*/  ISETP.GE.AND P1, PT, R11, R26, PT ;  /* 0x0000001a0b00720c */ /* 0x000fe20003f26270 */
[----:B------:R0:W-:Y:S01]  /*0b10*/  STG.E desc[UR4][R6.64], R21 ;  /* 0x0000001506007986 */ /* 0x0001e2000c101904 */
[----:B------:R-:W-:Y:S01]  /*0b20*/  FSEL R15, RZ, +QNAN , P0 ;  /* 0x7fffffffff0f7808 */ /* 0x000fe20000000000 */
[C---:B------:R-:W-:Y:S01]  /*0b30*/  IMAD.IADD R3, R28.reuse, 0x1, R11 ;  /* 0x000000011c037824 */ /* 0x040fe200078e020b */
[----:B------:R-:W-:Y:S01]  /*0b40*/  FSEL R17, RZ, +QNAN , P1 ;  /* 0x7fffffffff117808 */ /* 0x000fe20000800000 */
[----:B------:R-:W-:-:S02]  /*0b50*/  IMAD.WIDE R10, R28, 0x4, R8 ;  /* 0x000000041c0a7825 */ /* 0x000fc400078e0208 */
[----:B------:R0:W-:Y:S01]  /*0b60*/  STG.E desc[UR4][R8.64], R15 ;  /* 0x0000000f08007986 */ /* 0x0001e2000c101904 */
[----:B------:R-:W-:Y:S01]  /*0b70*/  ISETP.GE.AND P2, PT, R3, R26, PT ;  /* 0x0000001a0300720c */ /* 0x000fe20003f46270 */
[C---:B------:R-:W-:Y:S02]  /*0b80*/  IMAD.IADD R3, R28.reuse, 0x1, R3 ;  /* 0x000000011c037824 */ /* 0x040fe400078e0203 */
[----:B------:R-:W-:Y:S01]  /*0b90*/  IMAD.WIDE R12, R28, 0x4, R10 ;  /* 0x000000041c0c7825 */ /* 0x000fe200078e020a */
[----:B------:R-:W-:Y:S01]  /*0ba0*/  FSEL R19, RZ, +QNAN , P2 ;  /* 0x7fffffffff137808 */ /* 0x000fe20001000000 */
[----:B------:R0:W-:Y:S01]  /*0bb0*/  STG.E desc[UR4][R10.64], R17 ;  /* 0x000000110a007986 */ /* 0x0001e2000c101904 */
[----:B------:R-:W-:-:S03]  /*0bc0*/  ISETP.GE.AND P0, PT, R3, UR6, PT ;  /* 0x0000000603007c0c */ /* 0x000fc6000bf06270 */
[----:B------:R0:W-:Y:S10]  /*0bd0*/  STG.E desc[UR4][R12.64], R19 ;  /* 0x000000130c007986 */ /* 0x0001f4000c101904 */
[----:B------:R-:W-:Y:S05]  /*0be0*/  @!P0 BRA `(.L_x_42) ;  /* 0xfffffffc00a48947 */ /* 0x000fea000383ffff */
[----:B------:R-:W-:Y:S05]  /*0bf0*/  EXIT ;  /* 0x000000000000794d */ /* 0x000fea0003800000 */
        .weak           $__internal_2_$__cuda_sm20_dblrcp_rn_slowpath_v3
        .type           $__internal_2_$__cuda_sm20_dblrcp_rn_slowpath_v3,@function
        .size           $__internal_2_$__cuda_sm20_dblrcp_rn_slowpath_v3,($__internal_3_$__cuda_sm20_dsqrt_rn_f64_mediumpath_v1 - $__internal_2_$__cuda_sm20_dblrcp_rn_slowpath_v3)
$__internal_2_$__cuda_sm20_dblrcp_rn_slowpath_v3:
[----:B------:R-:W-:Y:S01]  /*0c00*/  IMAD.MOV.U32 R4, RZ, RZ, R8 ;  /* 0x000000ffff047224 */ /* 0x000fe200078e0008 */
[----:B------:R-:W-:-:S06]  /*0c10*/  MOV R5, R9 ;  /* 0x0000000900057202 */ /* 0x000fcc0000000f00 */
        /* <DEDUP_REMOVED lines=10> */
[----:B------:R-:W-:Y:S01]  /*0cc0*/  VIADD R9, R5, 0xc0200000 ;  /* 0xc020000005097836 */ /* 0x000fe20000000000 */
[----:B------:R-:W-:-:S03]  /*0cd0*/  MOV R8, R4 ;  /* 0x0000000400087202 */ /* 0x000fc60000000f00 */
        /* <DEDUP_REMOVED lines=11> */
.L_x_45:
        /* <DEDUP_REMOVED lines=10> */
.L_x_43:
[----:B------:R-:W-:Y:S01]  /*0e30*/  LOP3.LUT R9, R5, 0x80000, RZ, 0xfc, !PT ;  /* 0x0008000005097812 */ /* 0x000fe200078efcff */
[----:B------:R-:W-:-:S07]  /*0e40*/  IMAD.MOV.U32 R8, RZ, RZ, R4 ;  /* 0x000000ffff087224 */ /* 0x000fce00078e0004 */
.L_x_44:
[----:B------:R-:W-:Y:S01]  /*0e50*/  IMAD.MOV.U32 R7, RZ, RZ, 0x0 ;  /* 0x00000000ff077424 */ /* 0x000fe200078e00ff */
[----:B------:R-:W-:Y:S01]  /*0e60*/  MOV R5, R9 ;  /* 0x0000000900057202 */ /* 0x000fe20000000f00 */
[----:B------:R-:W-:Y:S02]  /*0e70*/  IMAD.MOV.U32 R4, RZ, RZ, R8 ;  /* 0x000000ffff047224 */ /* 0x000fe400078e0008 */
[----:B------:R-:W-:Y:S05]  /*0e80*/  RET.REL.NODEC R6 `(stddev_batch_f32) ;  /* 0xfffffff0065c7950 */ /* 0x000fea0003c3ffff */
        .weak           $__internal_3_$__cuda_sm20_dsqrt_rn_f64_mediumpath_v1
        .type           $__internal_3_$__cuda_sm20_dsqrt_rn_f64_mediumpath_v1,@function
        .size           $__internal_3_$__cuda_sm20_dsqrt_rn_f64_mediumpath_v1,(.L_x_54 - $__internal_3_$__cuda_sm20_dsqrt_rn_f64_mediumpath_v1)
$__internal_3_$__cuda_sm20_dsqrt_rn_f64_mediumpath_v1:
[----:B------:R-:W-:Y:S01]  /*0e90*/  ISETP.GE.U32.AND P0, PT, R14, -0x3400000, PT ;  /* 0xfcc000000e00780c */ /* 0x000fe20003f06070 */
[----:B------:R-:W-:Y:S01]  /*0ea0*/  BSSY.RECONVERGENT B2, `(.L_x_46) ;  /* 0x0000024000027945 */ /* 0x000fe20003800200 */
[----:B------:R-:W-:-:S11]  /*0eb0*/  IMAD.MOV.U32 R17, RZ, RZ, R23 ;  /* 0x000000ffff117224 */ /* 0x000fd600078e0017 */
        /* <DEDUP_REMOVED lines=9> */
.L_x_47:
        /* <DEDUP_REMOVED lines=9> */
[----:B------:R-:W-:Y:S01]  /*0fe0*/  IMAD.MOV.U32 R14, RZ, RZ, RZ ;  /* 0x000000ffff0e7224 */ /* 0x000fe200078e00ff */
[----:B------:R-:W-:Y:S01]  /*0ff0*/  MOV R16, 0x0 ;  /* 0x0000000000107802 */ /* 0x000fe20000000f00 */
[----:B------:R-:W-:-:S03]  /*1000*/  IMAD.MOV.U32 R17, RZ, RZ, 0x3fd80000 ;  /* 0x3fd80000ff117424 */ /* 0x000fc600078e00ff */
        /* <DEDUP_REMOVED lines=12> */
.L_x_49:
[----:B------:R-:W-:-:S11]  /*10d0*/  DADD R14, R12, R12 ;  /* 0x000000000c0e7229 */ /* 0x000fd6000000000c */
.L_x_48:
[----:B------:R-:W-:Y:S05]  /*10e0*/  BSYNC.RECONVERGENT B2 ;  /* 0x0000000000027941 */ /* 0x000fea0003800200 */
.L_x_46:
[----:B------:R-:W-:-:S04]  /*10f0*/  IMAD.MOV.U32 R25, RZ, RZ, 0x0 ;  /* 0x00000000ff197424 */ /* 0x000fc800078e00ff */
[----:B------:R-:W-:Y:S05]  /*1100*/  RET.REL.NODEC R24 `(stddev_batch_f32) ;  /* 0xffffffec18bc7950 */ /* 0x000fea0003c3ffff */
.L_x_50:
        /* <DEDUP_REMOVED lines=15> */
.L_x_54:


//--------------------- .nv.shared.reserved.0     --------------------------
	.section	.nv.shared.reserved.0,"aw",@nobits
	.weak		__nv_reservedSMEM_offset_0_alias
	.size		__nv_reservedSMEM_offset_0_alias, 0, 64
	.other		__nv_reservedSMEM_offset_0_alias,@"STO_CUDA_RESERVED_SHARED STV_DEFAULT"
__nv_reservedSMEM_offset_0_alias:
	.zero		0
	.zero		64


//--------------------- .nv.constant0.stddev_many_series_one_param_f32 --------------------------
	.section	.nv.constant0.stddev_many_series_one_param_f32,"a",@progbits
	.sectionflags	@""
	.align	4
.nv.constant0.stddev_many_series_one_param_f32:
	.zero		936


//--------------------- .nv.constant0.stddev_batch_f32 --------------------------
	.section	.nv.constant0.stddev_batch_f32,"a",@progbits
	.sectionflags	@""
	.align	4
.nv.constant0.stddev_batch_f32:
	.zero		960


//--------------------- SYMBOLS --------------------------

	.type		.nv.reservedSmem.offset0,@object
	.size		.nv.reservedSmem.offset0,0x4
